def matmul_kernel(
    a_ptr,
    b_ptr,
    c_ptr,
    M,
    N,
    K,
    stride_am,
    stride_ak,
    stride_bk,
    stride_bn,
    stride_cm,
    stride_cn,
    BLOCK_M: tl.constexpr,
    BLOCK_N: tl.constexpr,
    BLOCK_K: tl.constexpr,
    GROUP_M: tl.constexpr,
):
    pid = tl.program_id(axis=0)
    num_pid_m = tl.cdiv(M, BLOCK_M)
    num_pid_n = tl.cdiv(N, BLOCK_N)
    num_pid_in_group = GROUP_M * num_pid_n
    group_id = pid // num_pid_in_group
    first_pid_m = group_id * GROUP_M
    group_size_m = min(num_pid_m - first_pid_m, GROUP_M)
    pid_m = first_pid_m + ((pid % num_pid_in_group) % group_size_m)
    pid_n = (pid % num_pid_in_group) // group_size_m

    offs_am = (pid_m * BLOCK_M + tl.arange(0, BLOCK_M)) % M
    offs_bn = (pid_n * BLOCK_N + tl.arange(0, BLOCK_N)) % N
    offs_k = tl.arange(0, BLOCK_K)
    a_ptrs = a_ptr + offs_am[:, None] * stride_am + offs_k[None, :] * stride_ak
    b_ptrs = b_ptr + offs_k[:, None] * stride_bk + offs_bn[None, :] * stride_bn

    acc = tl.zeros((BLOCK_M, BLOCK_N), dtype=tl.float32)
    for kk in range(0, tl.cdiv(K, BLOCK_K)):
        a = tl.load(a_ptrs, mask=offs_k[None, :] < K - kk * BLOCK_K, other=0.0)
        b = tl.load(b_ptrs, mask=offs_k[:, None] < K - kk * BLOCK_K, other=0.0)
        acc = tl.dot(a, b, acc)
        a_ptrs += BLOCK_K * stride_ak
        b_ptrs += BLOCK_K * stride_bk

    c = acc.to(c_ptr.dtype.element_ty)
    offs_cm = pid_m * BLOCK_M + tl.arange(0, BLOCK_M)
    offs_cn = pid_n * BLOCK_N + tl.arange(0, BLOCK_N)
    c_ptrs = c_ptr + offs_cm[:, None] * stride_cm + offs_cn[None, :] * stride_cn
    mask = (offs_cm[:, None] < M) & (offs_cn[None, :] < N)
    tl.store(c_ptrs, c, mask=mask)

# config = {"BLOCK_K": 64, "BLOCK_M": 128, "BLOCK_N": 128, "GROUP_M": 8, "arch": "sm_90", "dtype": "fp8e5m2", "num_ctas": 2, "num_stages": 3, "num_warps": 4}
# arch = sm_90


// ===== COMPILED SASS (sm_90a) =====

	.target	sm_90a

	.elftype	@"ET_EXEC"


//--------------------- .note.nv.tkinfo           --------------------------
	.section	.note.nv.tkinfo,"",@"SHT_NOTE"
	.sectionflags	@"SHF_NOTE_NV_TKINFO"
	.tkinfo
        /*0018*/ 	.word	0x00000002
        /*0030*/ 	.string	""
        /*0030*/ 	.string	"ptxas"
        /*0030*/ 	.string	"Cuda compilation tools, release 13.0, V13.0.88"
        /*0030*/ 	.string	"Build cuda_13.0.r13.0/compiler.36424714_0"
        /*0030*/ 	.string	"-v  -suppress-debug-info  -lineinfo  -arch sm_90a "



//--------------------- .note.nv.cuinfo           --------------------------
	.section	.note.nv.cuinfo,"",@"SHT_NOTE"
	.sectionflags	@"SHF_NOTE_NV_CUINFO"
        /*0018*/ 	.short	0x0002
        /*001a*/ 	.short	0x005a
        /*001c*/ 	.short	0x0082
	.zero		2


//--------------------- .nv.info                  --------------------------
	.section	.nv.info,"",@"SHT_CUDA_INFO"
	.align	4


	//----- nvinfo : EIATTR_REGCOUNT
	.align		4
        /*0000*/ 	.byte	0x04, 0x2f
        /*0002*/ 	.short	(.L_1 - .L_0)
	.align		4
.L_0:
        /*0004*/ 	.word	index@(matmul_kernel)
        /*0008*/ 	.word	0x000000ff


	//----- nvinfo : EIATTR_FRAME_SIZE
	.align		4
.L_1:
        /*000c*/ 	.byte	0x04, 0x11
        /*000e*/ 	.short	(.L_3 - .L_2)
	.align		4
.L_2:
        /*0010*/ 	.word	index@(matmul_kernel)
        /*0014*/ 	.word	0x00000000


	//----- nvinfo : EIATTR_MIN_STACK_SIZE
	.align		4
.L_3:
        /*0018*/ 	.byte	0x04, 0x12
        /*001a*/ 	.short	(.L_5 - .L_4)
	.align		4
.L_4:
        /*001c*/ 	.word	index@(matmul_kernel)
        /*0020*/ 	.word	0x00000000
.L_5:


//--------------------- .nv.compat                --------------------------
	.section	.nv.compat,"",@"SHT_CUDA_COMPAT_INFO"
	.align	4
        /*0000*/ 	.byte	0x02, 0x09, 0x01, 0x00, 0x02, 0x02, 0x04, 0x00, 0x02, 0x05, 0x05, 0x00, 0x03, 0x07, 0x01, 0x01
        /*0010*/ 	.byte	0x02, 0x03, 0x00, 0x00, 0x02, 0x06, 0x01, 0x00, 0x04, 0x0b, 0x08, 0x00, 0x00, 0x00, 0x00, 0x00
        /*0020*/ 	.byte	0x00, 0x00, 0x00, 0x00


//--------------------- .nv.info.matmul_kernel    --------------------------
	.section	.nv.info.matmul_kernel,"",@"SHT_CUDA_INFO"
	.sectionflags	@""
	.align	4


	//----- nvinfo : EIATTR_CUDA_API_VERSION
	.align		4
        /*0000*/ 	.byte	0x04, 0x37
        /*0002*/ 	.short	(.L_7 - .L_6)
.L_6:
        /*0004*/ 	.word	0x00000082


	//----- nvinfo : EIATTR_KPARAM_INFO
	.align		4
.L_7:
        /*0008*/ 	.byte	0x04, 0x17
        /*000a*/ 	.short	(.L_9 - .L_8)
.L_8:
        /*000c*/ 	.word	0x00000000
        /*0010*/ 	.short	0x000d
        /*0012*/ 	.short	0x0048
        /*0014*/ 	.byte	0x00, 0xf4, 0x21, 0x00


	//----- nvinfo : EIATTR_KPARAM_INFO
	.align		4
.L_9:
        /*0018*/ 	.byte	0x04, 0x17
        /*001a*/ 	.short	(.L_11 - .L_10)
.L_10:
        /*001c*/ 	.word	0x00000000
        /*0020*/ 	.short	0x000c
        /*0022*/ 	.short	0x0040
        /*0024*/ 	.byte	0x00, 0xf4, 0x21, 0x00


	//----- nvinfo : EIATTR_KPARAM_INFO
	.align		4
.L_11:
        /*0028*/ 	.byte	0x04, 0x17
        /*002a*/ 	.short	(.L_13 - .L_12)
.L_12:
        /*002c*/ 	.word	0x00000000
        /*0030*/ 	.short	0x000b
        /*0032*/ 	.short	0x0038
        /*0034*/ 	.byte	0x00, 0xf0, 0x11, 0x00


	//----- nvinfo : EIATTR_KPARAM_INFO
	.align		4
.L_13:
        /*0038*/ 	.byte	0x04, 0x17
        /*003a*/ 	.short	(.L_15 - .L_14)
.L_14:
        /*003c*/ 	.word	0x00000000
        /*0040*/ 	.short	0x000a
        /*0042*/ 	.short	0x0034
        /*0044*/ 	.byte	0x00, 0xf0, 0x11, 0x00


	//----- nvinfo : EIATTR_KPARAM_INFO
	.align		4
.L_15:
        /*0048*/ 	.byte	0x04, 0x17
        /*004a*/ 	.short	(.L_17 - .L_16)
.L_16:
        /*004c*/ 	.word	0x00000000
        /*0050*/ 	.short	0x0009
        /*0052*/ 	.short	0x0030
        /*0054*/ 	.byte	0x00, 0xf0, 0x11, 0x00


	//----- nvinfo : EIATTR_KPARAM_INFO
	.align		4
.L_17:
        /*0058*/ 	.byte	0x04, 0x17
        /*005a*/ 	.short	(.L_19 - .L_18)
.L_18:
        /*005c*/ 	.word	0x00000000
        /*0060*/ 	.short	0x0008
        /*0062*/ 	.short	0x002c
        /*0064*/ 	.byte	0x00, 0xf0, 0x11, 0x00


	//----- nvinfo : EIATTR_KPARAM_INFO
	.align		4
.L_19:
        /*0068*/ 	.byte	0x04, 0x17
        /*006a*/ 	.short	(.L_21 - .L_20)
.L_20:
        /*006c*/ 	.word	0x00000000
        /*0070*/ 	.short	0x0007
        /*0072*/ 	.short	0x0028
        /*0074*/ 	.byte	0x00, 0xf0, 0x11, 0x00


	//----- nvinfo : EIATTR_KPARAM_INFO
	.align		4
.L_21:
        /*0078*/ 	.byte	0x04, 0x17
        /*007a*/ 	.short	(.L_23 - .L_22)
.L_22:
        /*007c*/ 	.word	0x00000000
        /*0080*/ 	.short	0x0006
        /*0082*/ 	.short	0x0024
        /*0084*/ 	.byte	0x00, 0xf0, 0x11, 0x00


	//----- nvinfo : EIATTR_KPARAM_INFO
	.align		4
.L_23:
        /*0088*/ 	.byte	0x04, 0x17
        /*008a*/ 	.short	(.L_25 - .L_24)
.L_24:
        /*008c*/ 	.word	0x00000000
        /*0090*/ 	.short	0x0005
        /*0092*/ 	.short	0x0020
        /*0094*/ 	.byte	0x00, 0xf0, 0x11, 0x00


	//----- nvinfo : EIATTR_KPARAM_INFO
	.align		4
.L_25:
        /*0098*/ 	.byte	0x04, 0x17
        /*009a*/ 	.short	(.L_27 - .L_26)
.L_26:
        /*009c*/ 	.word	0x00000000
        /*00a0*/ 	.short	0x0004
        /*00a2*/ 	.short	0x001c
        /*00a4*/ 	.byte	0x00, 0xf0, 0x11, 0x00


	//----- nvinfo : EIATTR_KPARAM_INFO
	.align		4
.L_27:
        /*00a8*/ 	.byte	0x04, 0x17
        /*00aa*/ 	.short	(.L_29 - .L_28)
.L_28:
        /*00ac*/ 	.word	0x00000000
        /*00b0*/ 	.short	0x0003
        /*00b2*/ 	.short	0x0018
        /*00b4*/ 	.byte	0x00, 0xf0, 0x11, 0x00


	//----- nvinfo : EIATTR_KPARAM_INFO
	.align		4
.L_29:
        /*00b8*/ 	.byte	0x04, 0x17
        /*00ba*/ 	.short	(.L_31 - .L_30)
.L_30:
        /*00bc*/ 	.word	0x00000000
        /*00c0*/ 	.short	0x0002
        /*00c2*/ 	.short	0x0010
        /*00c4*/ 	.byte	0x00, 0xf4, 0x21, 0x00


	//----- nvinfo : EIATTR_KPARAM_INFO
	.align		4
.L_31:
        /*00c8*/ 	.byte	0x04, 0x17
        /*00ca*/ 	.short	(.L_33 - .L_32)
.L_32:
        /*00cc*/ 	.word	0x00000000
        /*00d0*/ 	.short	0x0001
        /*00d2*/ 	.short	0x0008
        /*00d4*/ 	.byte	0x00, 0xf4, 0x21, 0x00


	//----- nvinfo : EIATTR_KPARAM_INFO
	.align		4
.L_33:
        /*00d8*/ 	.byte	0x04, 0x17
        /*00da*/ 	.short	(.L_35 - .L_34)
.L_34:
        /*00dc*/ 	.word	0x00000000
        /*00e0*/ 	.short	0x0000
        /*00e2*/ 	.short	0x0000
        /*00e4*/ 	.byte	0x00, 0xf4, 0x21, 0x00


	//----- nvinfo : EIATTR_EXPLICIT_CLUSTER
	.align		4
.L_35:
        /*00e8*/ 	.byte	0x01, 0x3e
	.zero		2


	//----- nvinfo : EIATTR_CTA_PER_CLUSTER
	.align		4
        /*00ec*/ 	.byte	0x04, 0x3d
        /*00ee*/ 	.short	(.L_37 - .L_36)
.L_36:
        /*00f0*/ 	.word	0x00000002
        /*00f4*/ 	.word	0x00000001
        /*00f8*/ 	.word	0x00000001


	//----- nvinfo : EIATTR_SPARSE_MMA_MASK
	.align		4
.L_37:
        /*00fc*/ 	.byte	0x03, 0x50
        /*00fe*/ 	.short	0x0000


	//----- nvinfo : EIATTR_MAXREG_COUNT
	.align		4
        /*0100*/ 	.byte	0x03, 0x1b
        /*0102*/ 	.short	0x00ff


	//----- nvinfo : EIATTR_NUM_BARRIERS
	.align		4
        /*0104*/ 	.byte	0x02, 0x4c
        /*0106*/ 	.byte	0x01
	.zero		1


	//----- nvinfo : EIATTR_MERCURY_ISA_VERSION
	.align		4
        /*0108*/ 	.byte	0x03, 0x5f
        /*010a*/ 	.short	0x0101


	//----- nvinfo : EIATTR_EXIT_INSTR_OFFSETS
	.align		4
        /*010c*/ 	.byte	0x04, 0x1c
        /*010e*/ 	.short	(.L_39 - .L_38)


	//   ....[0]....
.L_38:
        /*0110*/ 	.word	0x00008010


	//   ....[1]....
        /*0114*/ 	.word	0x00008030


	//----- nvinfo : EIATTR_REQNTID
	.align		4
.L_39:
        /*0118*/ 	.byte	0x04, 0x10
        /*011a*/ 	.short	(.L_41 - .L_40)
.L_40:
        /*011c*/ 	.word	0x00000080
        /*0120*/ 	.word	0x00000001
        /*0124*/ 	.word	0x00000001


	//----- nvinfo : EIATTR_CBANK_PARAM_SIZE
	.align		4
.L_41:
        /*0128*/ 	.byte	0x03, 0x19
        /*012a*/ 	.short	0x0050


	//----- nvinfo : EIATTR_PARAM_CBANK
	.align		4
        /*012c*/ 	.byte	0x04, 0x0a
        /*012e*/ 	.short	(.L_43 - .L_42)
	.align		4
.L_42:
        /*0130*/ 	.word	index@(.nv.constant0.matmul_kernel)
        /*0134*/ 	.short	0x0210
        /*0136*/ 	.short	0x0050


	//----- nvinfo : EIATTR_SW_WAR
	.align		4
.L_43:
        /*0138*/ 	.byte	0x04, 0x36
        /*013a*/ 	.short	(.L_45 - .L_44)
.L_44:
        /*013c*/ 	.word	0x00000008
.L_45:


//--------------------- .nv.callgraph             --------------------------
	.section	.nv.callgraph,"",@"SHT_CUDA_CALLGRAPH"
	.align	4
	.sectionentsize	8
	.align		4
        /*0000*/ 	.word	0x00000000
	.align		4
        /*0004*/ 	.word	0xffffffff
	.align		4
        /*0008*/ 	.word	0x00000000
	.align		4
        /*000c*/ 	.word	0xfffffffe
	.align		4
        /*0010*/ 	.word	0x00000000
	.align		4
        /*0014*/ 	.word	0xfffffffd
	.align		4
        /*0018*/ 	.word	0x00000000
	.align		4
        /*001c*/ 	.word	0xfffffffc


//--------------------- .text.matmul_kernel       --------------------------
	.section	.text.matmul_kernel,"ax",@progbits
	.align	128
        .global         matmul_kernel
        .type           matmul_kernel,@function
        .size           matmul_kernel,(.L_x_4 - matmul_kernel)
        .other          matmul_kernel,@"STO_CUDA_ENTRY STV_DEFAULT"
matmul_kernel:
.text.matmul_kernel:
[----:B------:R-:W-:Y:S08]  /*0000*/  LDC R1, c[0x0][0x28] ;  /* 0x00000a00ff017b82 */ /* 0x000ff00000000800 */
[----:B------:R-:W0:Y:S01]  /*0010*/  LDC.64 R62, c[0x0][0x228] ;  /* 0x00008a00ff3e7b82 */ /* 0x000e220000000a00 */
[----:B------:R-:W-:Y:S01]  /*0020*/  ULDC UR5, c[0x0][0x230] ;  /* 0x00008c0000057ab9 */ /* 0x000fe20000000800 */
[----:B------:R-:W-:Y:S01]  /*0030*/  ULDC.64 UR14, c[0x0][0x208] ;  /* 0x00008200000e7ab9 */ /* 0x000fe20000000a00 */
[----:B------:R-:W-:-:S05]  /*0040*/  IMAD.U32 R17, RZ, RZ, UR5 ;  /* 0x00000005ff117e24 */ /* 0x000fca000f8e00ff */
[----:B------:R-:W1:Y:S08]  /*0050*/  S2UR UR4, SR_CTAID.X ;  /* 0x00000000000479c3 */ /* 0x000e700000002500 */
[----:B------:R-:W2:Y:S01]  /*0060*/  LDC R23, c[0x0][0x230] ;  /* 0x00008c00ff177b82 */ /* 0x000ea20000000800 */
[----:B0-----:R-:W-:-:S05]  /*0070*/  VIADD R0, R63, 0x7f ;  /* 0x0000007f3f007836 */ /* 0x001fca0000000000 */
[----:B------:R-:W-:Y:S02]  /*0080*/  SHF.R.S32.HI R3, RZ, 0x1f, R0 ;  /* 0x0000001fff037819 */ /* 0x000fe40000011400 */
[----:B-1----:R-:W-:Y:S01]  /*0090*/  I2FP.F32.U32 R5, UR4 ;  /* 0x0000000400057c45 */ /* 0x002fe20008201000 */
[----:B------:R-:W-:Y:S01]  /*00a0*/  ULDC UR4, c[0x0][0x150] ;  /* 0x0000540000047ab9 */ /* 0x000fe20000000800 */
[----:B------:R-:W-:-:S03]  /*00b0*/  LEA.HI R3, R3, R0, RZ, 0x7 ;  /* 0x0000000003037211 */ /* 0x000fc600078f38ff */
[----:B------:R-:W-:Y:S01]  /*00c0*/  FMUL R5, R5, UR4 ;  /* 0x0000000405057c20 */ /* 0x000fe20008400000 */
[----:B------:R-:W-:Y:S01]  /*00d0*/  SHF.R.S32.HI R3, RZ, 0x7, R3 ;  /* 0x00000007ff037819 */ /* 0x000fe20000011403 */
[----:B--2---:R-:W-:-:S04]  /*00e0*/  VIADD R23, R23, 0x3f ;  /* 0x0000003f17177836 */ /* 0x004fc80000000000 */
[----:B------:R-:W-:Y:S01]  /*00f0*/  IMAD.SHL.U32 R4, R3, 0x8, RZ ;  /* 0x0000000803047824 */ /* 0x000fe200078e00ff */
[----:B------:R-:W0:Y:S04]  /*0100*/  F2I.U32.TRUNC.NTZ R5, R5 ;  /* 0x0000000500057305 */ /* 0x000e28000020f000 */
[----:B------:R-:W-:-:S04]  /*0110*/  IABS R7, R4 ;  /* 0x0000000400077213 */ /* 0x000fc80000000000 */
[----:B------:R-:W1:Y:S01]  /*0120*/  I2F.RP R0, R7 ;  /* 0x0000000700007306 */ /* 0x000e620000209400 */
[----:B0-----:R-:W-:-:S07]  /*0130*/  IABS R11, R5 ;  /* 0x00000005000b7213 */ /* 0x001fce0000000000 */
[----:B-1----:R-:W0:Y:S02]  /*0140*/  MUFU.RCP R0, R0 ;  /* 0x0000000000007308 */ /* 0x002e240000001000 */
[----:B0-----:R-:W-:Y:S01]  /*0150*/  VIADD R2, R0, 0xffffffe ;  /* 0x0ffffffe00027836 */ /* 0x001fe20000000000 */
[----:B------:R-:W-:-:S05]  /*0160*/  IABS R0, R4 ;  /* 0x0000000400007213 */ /* 0x000fca0000000000 */
[----:B------:R0:W1:Y:S01]  /*0170*/  F2I.FTZ.U32.TRUNC.NTZ R3, R2 ;  /* 0x0000000200037305 */ /* 0x000062000021f000 */
[----:B------:R-:W-:Y:S02]  /*0180*/  IMAD.MOV R0, RZ, RZ, -R0 ;  /* 0x000000ffff007224 */ /* 0x000fe400078e0a00 */
[----:B0-----:R-:W-:Y:S02]  /*0190*/  IMAD.MOV.U32 R2, RZ, RZ, RZ ;  /* 0x000000ffff027224 */ /* 0x001fe400078e00ff */
[----:B-1----:R-:W-:-:S04]  /*01a0*/  IMAD.MOV R6, RZ, RZ, -R3 ;  /* 0x000000ffff067224 */ /* 0x002fc800078e0a03 */
[----:B------:R-:W-:-:S04]  /*01b0*/  IMAD R9, R6, R7, RZ ;  /* 0x0000000706097224 */ /* 0x000fc800078e02ff */
[----:B------:R-:W-:-:S06]  /*01c0*/  IMAD.HI.U32 R2, R3, R9, R2 ;  /* 0x0000000903027227 */ /* 0x000fcc00078e0002 */
[----:B------:R-:W-:-:S04]  /*01d0*/  IMAD.HI.U32 R2, R2, R11, RZ ;  /* 0x0000000b02027227 */ /* 0x000fc800078e00ff */
[----:B------:R-:W-:-:S05]  /*01e0*/  IMAD R0, R2, R0, R11 ;  /* 0x0000000002007224 */ /* 0x000fca00078e020b */
[----:B------:R-:W-:-:S13]  /*01f0*/  ISETP.GT.U32.AND P1, PT, R7, R0, PT ;  /* 0x000000000700720c */ /* 0x000fda0003f24070 */
[----:B------:R-:W-:Y:S02]  /*0200*/  @!P1 IMAD.IADD R0, R0, 0x1, -R7 ;  /* 0x0000000100009824 */ /* 0x000fe400078e0a07 */
[----:B------:R-:W-:Y:S01]  /*0210*/  @!P1 VIADD R2, R2, 0x1 ;  /* 0x0000000102029836 */ /* 0x000fe20000000000 */
[----:B------:R-:W-:Y:S02]  /*0220*/  ISETP.NE.AND P1, PT, R4, RZ, PT ;  /* 0x000000ff0400720c */ /* 0x000fe40003f25270 */
[----:B------:R-:W-:Y:S02]  /*0230*/  ISETP.GE.U32.AND P0, PT, R0, R7, PT ;  /* 0x000000070000720c */ /* 0x000fe40003f06070 */
[----:B------:R-:W-:-:S04]  /*0240*/  LOP3.LUT R0, R5, R4, RZ, 0x3c, !PT ;  /* 0x0000000405007212 */ /* 0x000fc800078e3cff */
[----:B------:R-:W-:Y:S01]  /*0250*/  ISETP.GE.AND P2, PT, R0, RZ, PT ;  /* 0x000000ff0000720c */ /* 0x000fe20003f46270 */
[----:B------:R-:W-:-:S05]  /*0260*/  VIADD R0, R62, 0x7f ;  /* 0x0000007f3e007836 */ /* 0x000fca0000000000 */
[----:B------:R-:W-:Y:S01]  /*0270*/  SHF.R.S32.HI R3, RZ, 0x1f, R0 ;  /* 0x0000001fff037819 */ /* 0x000fe20000011400 */
[----:B------:R-:W-:-:S03]  /*0280*/  @P0 VIADD R2, R2, 0x1 ;  /* 0x0000000102020836 */ /* 0x000fc60000000000 */
[----:B------:R-:W-:-:S03]  /*0290*/  LEA.HI R3, R3, R0, RZ, 0x7 ;  /* 0x0000000003037211 */ /* 0x000fc600078f38ff */
[----:B------:R-:W-:Y:S01]  /*02a0*/  @!P2 IMAD.MOV R2, RZ, RZ, -R2 ;  /* 0x000000ffff02a224 */ /* 0x000fe200078e0a02 */
[----:B------:R-:W-:-:S05]  /*02b0*/  @!P1 LOP3.LUT R2, RZ, R4, RZ, 0x33, !PT ;  /* 0x00000004ff029212 */ /* 0x000fca00078e33ff */
[----:B------:R-:W-:Y:S02]  /*02c0*/  IMAD.SHL.U32 R6, R2, 0x8, RZ ;  /* 0x0000000802067824 */ /* 0x000fe400078e00ff */
[----:B------:R-:W-:-:S03]  /*02d0*/  IMAD.MOV R2, RZ, RZ, -R2 ;  /* 0x000000ffff027224 */ /* 0x000fc600078e0a02 */
[----:B------:R-:W-:Y:S01]  /*02e0*/  LEA.HI.SX32 R3, R3, -R6, 0x19 ;  /* 0x8000000603037211 */ /* 0x000fe200078fcaff */
[----:B------:R-:W-:-:S03]  /*02f0*/  IMAD R9, R4, R2, R5 ;  /* 0x0000000204097224 */ /* 0x000fc600078e0205 */
[----:B------:R-:W-:Y:S02]  /*0300*/  VIMNMX R8, R3, 0x8, PT ;  /* 0x0000000803087848 */ /* 0x000fe40003fe0100 */
[----:B------:R-:W-:Y:S02]  /*0310*/  IABS R4, R9 ;  /* 0x0000000900047213 */ /* 0x000fe40000000000 */
[----:B------:R-:W-:-:S04]  /*0320*/  IABS R7, R8 ;  /* 0x0000000800077213 */ /* 0x000fc80000000000 */
[----:B------:R-:W0:Y:S08]  /*0330*/  I2F.RP R0, R7 ;  /* 0x0000000700007306 */ /* 0x000e300000209400 */
[----:B0-----:R-:W0:Y:S02]  /*0340*/  MUFU.RCP R0, R0 ;  /* 0x0000000000007308 */ /* 0x001e240000001000 */
[----:B0-----:R-:W-:-:S06]  /*0350*/  VIADD R3, R0, 0xffffffe ;  /* 0x0ffffffe00037836 */ /* 0x001fcc0000000000 */
[----:B------:R-:W0:Y:S02]  /*0360*/  F2I.FTZ.U32.TRUNC.NTZ R3, R3 ;  /* 0x0000000300037305 */ /* 0x000e24000021f000 */
[----:B0-----:R-:W-:-:S04]  /*0370*/  IMAD.MOV R10, RZ, RZ, -R3 ;  /* 0x000000ffff0a7224 */ /* 0x001fc800078e0a03 */
[----:B------:R-:W-:Y:S01]  /*0380*/  IMAD.MOV.U32 R2, RZ, RZ, R10 ;  /* 0x000000ffff027224 */ /* 0x000fe200078e000a */
[----:B------:R-:W-:-:S03]  /*0390*/  IABS R10, R8 ;  /* 0x00000008000a7213 */ /* 0x000fc60000000000 */
[----:B------:R-:W-:Y:S02]  /*03a0*/  IMAD R5, R2, R7, RZ ;  /* 0x0000000702057224 */ /* 0x000fe400078e02ff */
[----:B------:R-:W-:Y:S02]  /*03b0*/  IMAD.MOV.U32 R2, RZ, RZ, RZ ;  /* 0x000000ffff027224 */ /* 0x000fe400078e00ff */
[----:B------:R-:W-:Y:S02]  /*03c0*/  IMAD.MOV R0, RZ, RZ, -R10 ;  /* 0x000000ffff007224 */ /* 0x000fe400078e0a0a */
[----:B------:R-:W-:-:S06]  /*03d0*/  IMAD.HI.U32 R2, R3, R5, R2 ;  /* 0x0000000503027227 */ /* 0x000fcc00078e0002 */
[----:B------:R-:W-:-:S04]  /*03e0*/  IMAD.HI.U32 R3, R2, R4, RZ ;  /* 0x0000000402037227 */ /* 0x000fc800078e00ff */
[----:B------:R-:W-:Y:S02]  /*03f0*/  IMAD R2, R3, R0, R4 ;  /* 0x0000000003027224 */ /* 0x000fe400078e0204 */
[----:B------:R-:W0:Y:S03]  /*0400*/  S2R R0, SR_CgaCtaId ;  /* 0x0000000000007919 */ /* 0x000e260000008800 */
[----:B------:R-:W-:-:S13]  /*0410*/  ISETP.GT.U32.AND P1, PT, R7, R2, PT ;  /* 0x000000020700720c */ /* 0x000fda0003f24070 */
[----:B------:R-:W-:Y:S02]  /*0420*/  @!P1 IMAD.IADD R2, R2, 0x1, -R7 ;  /* 0x0000000102029824 */ /* 0x000fe400078e0a07 */
[----:B------:R-:W-:Y:S01]  /*0430*/  @!P1 VIADD R3, R3, 0x1 ;  /* 0x0000000103039836 */ /* 0x000fe20000000000 */
[----:B------:R-:W-:Y:S02]  /*0440*/  ISETP.NE.AND P1, PT, R8, RZ, PT ;  /* 0x000000ff0800720c */ /* 0x000fe40003f25270 */
[----:B------:R-:W-:Y:S02]  /*0450*/  ISETP.GE.U32.AND P0, PT, R2, R7, PT ;  /* 0x000000070200720c */ /* 0x000fe40003f06070 */
[----:B------:R-:W-:-:S04]  /*0460*/  LOP3.LUT R2, R9, R8, RZ, 0x3c, !PT ;  /* 0x0000000809027212 */ /* 0x000fc800078e3cff */
[----:B------:R-:W-:Y:S02]  /*0470*/  ISETP.GE.AND P2, PT, R2, RZ, PT ;  /* 0x000000ff0200720c */ /* 0x000fe40003f46270 */
[----:B------:R-:W1:Y:S01]  /*0480*/  S2R R2, SR_TID.X ;  /* 0x0000000000027919 */ /* 0x000e620000002100 */
[C---:B0-----:R-:W-:Y:S01]  /*0490*/  R2UR UR4, R0.reuse ;  /* 0x00000000000472ca */ /* 0x041fe200000e0000 */
[----:B------:R-:W-:-:S03]  /*04a0*/  IMAD.SHL.U32 R4, R0, 0x40, RZ ;  /* 0x0000004000047824 */ /* 0x000fc600078e00ff */
[----:B------:R-:W-:Y:S01]  /*04b0*/  @P0 VIADD R3, R3, 0x1 ;  /* 0x0000000103030836 */ /* 0x000fe20000000000 */
[----:B------:R-:W-:Y:S02]  /*04c0*/  ISETP.GT.AND P0, PT, R23, 0x3f, PT ;  /* 0x0000003f1700780c */ /* 0x000fe40003f04270 */
[----:B------:R-:W-:Y:S01]  /*04d0*/  LOP3.LUT R10, R4, 0x40, RZ, 0xc0, !PT ;  /* 0x00000040040a7812 */ /* 0x000fe200078ec0ff */
[----:B------:R-:W-:Y:S01]  /*04e0*/  IMAD.MOV.U32 R5, RZ, RZ, R3 ;  /* 0x000000ffff057224 */ /* 0x000fe200078e0003 */
[----:B------:R-:W-:-:S03]  /*04f0*/  MOV R3, 0x400 ;  /* 0x0000040000037802 */ /* 0x000fc60000000f00 */
[----:B------:R-:W-:Y:S01]  /*0500*/  @!P2 IMAD.MOV R5, RZ, RZ, -R5 ;  /* 0x000000ffff05a224 */ /* 0x000fe200078e0a05 */
[----:B------:R-:W-:Y:S02]  /*0510*/  @!P1 LOP3.LUT R5, RZ, R8, RZ, 0x33, !PT ;  /* 0x00000008ff059212 */ /* 0x000fe400078e33ff */
[----:B------:R-:W-:-:S03]  /*0520*/  R2UR UR12, R3 ;  /* 0x00000000030c72ca */ /* 0x000fc600000e0000 */
[----:B------:R-:W-:Y:S02]  /*0530*/  IMAD.MOV R3, RZ, RZ, -R5 ;  /* 0x000000ffff037224 */ /* 0x000fe400078e0a05 */
[----:B------:R-:W-:Y:S02]  /*0540*/  IMAD.SHL.U32 R5, R5, 0x80, RZ ;  /* 0x0000008005057824 */ /* 0x000fe400078e00ff */
[----:B------:R-:W-:-:S04]  /*0550*/  IMAD R3, R8, R3, R9 ;  /* 0x0000000308037224 */ /* 0x000fc800078e0209 */
[----:B------:R-:W-:Y:S02]  /*0560*/  IMAD.IADD R6, R6, 0x1, R3 ;  /* 0x0000000106067824 */ /* 0x000fe400078e0203 */
[----:B------:R-:W-:Y:S01]  /*0570*/  ULEA UR12, UR4, UR12, 0x18 ;  /* 0x0000000c040c7291 */ /* 0x000fe2000f8ec03f */
[----:B-1----:R-:W-:-:S05]  /*0580*/  LOP3.LUT R3, R2, 0x7f, RZ, 0xc0, !PT ;  /* 0x0000007f02037812 */ /* 0x002fca00078ec0ff */
[----:B------:R-:W-:Y:S01]  /*0590*/  IMAD R6, R6, 0x80, R3 ;  /* 0x0000008006067824 */ /* 0x000fe200078e0203 */
[----:B------:R-:W-:Y:S06]  /*05a0*/  @P0 BRA `(.L_x_0) ;  /* 0x0000000000880947 */ /* 0x000fec0003800000 */
[----:B------:R-:W-:Y:S01]  /*05b0*/  IMAD.SHL.U32 R7, R2, 0x8, RZ ;  /* 0x0000000802077824 */ /* 0x000fe200078e00ff */
[----:B------:R-:W-:Y:S02]  /*05c0*/  CS2R R56, SRZ ;  /* 0x0000000000387805 */ /* 0x000fe4000001ff00 */
[----:B------:R-:W-:Y:S02]  /*05d0*/  CS2R R58, SRZ ;  /* 0x00000000003a7805 */ /* 0x000fe4000001ff00 */
[----:B------:R-:W-:Y:S02]  /*05e0*/  CS2R R60, SRZ ;  /* 0x00000000003c7805 */ /* 0x000fe4000001ff00 */
[----:B------:R-:W-:Y:S02]  /*05f0*/  CS2R R62, SRZ ;  /* 0x00000000003e7805 */ /* 0x000fe4000001ff00 */
[----:B------:R-:W-:Y:S02]  /*0600*/  CS2R R64, SRZ ;  /* 0x0000000000407805 */ /* 0x000fe4000001ff00 */
[----:B------:R-:W-:-:S02]  /*0610*/  CS2R R66, SRZ ;  /* 0x0000000000427805 */ /* 0x000fc4000001ff00 */
        /* <DEDUP_REMOVED lines=25> */
[----:B------:R-:W-:Y:S01]  /*07b0*/  CS2R R54, SRZ ;  /* 0x0000000000367805 */ /* 0x000fe2000001ff00 */
[----:B------:R-:W-:Y:S06]  /*07c0*/  BRA `(.L_x_1) ;  /* 0x0000005400cc7947 */ /* 0x000fec0003800000 */
.L_x_0:
[----:B------:R-:W-:Y:S01]  /*07d0*/  IABS R14, R62 ;  /* 0x0000003e000e7213 */ /* 0x000fe20000000000 */
[----:B------:R-:W-:Y:S01]  /*07e0*/  ULDC UR4, c[0x0][0x234] ;  /* 0x00008d0000047ab9 */ /* 0x000fe20000000800 */
[----:B------:R-:W-:Y:S01]  /*07f0*/  IABS R4, R63 ;  /* 0x0000003f00047213 */ /* 0x000fe20000000000 */
[----:B------:R-:W-:Y:S01]  /*0800*/  ULDC.64 UR16, c[0x0][0x210] ;  /* 0x0000840000107ab9 */ /* 0x000fe20000000a00 */
[----:B------:R-:W0:Y:S01]  /*0810*/  I2F.RP R7, R14 ;  /* 0x0000000e00077306 */ /* 0x000e220000209400 */
[----:B------:R-:W-:Y:S01]  /*0820*/  ISETP.GE.AND P3, PT, R6, RZ, PT ;  /* 0x000000ff0600720c */ /* 0x000fe20003f66270 */
[----:B------:R-:W-:Y:S01]  /*0830*/  ULDC UR7, c[0x0][0x23c] ;  /* 0x00008f0000077ab9 */ /* 0x000fe20000000800 */
[----:B------:R-:W-:Y:S02]  /*0840*/  ISETP.NE.AND P2, PT, R62, RZ, PT ;  /* 0x000000ff3e00720c */ /* 0x000fe40003f45270 */
[----:B------:R-:W-:Y:S02]  /*0850*/  CS2R R82, SRZ ;  /* 0x0000000000527805 */ /* 0x000fe4000001ff00 */
[----:B------:R-:W-:-:S02]  /*0860*/  CS2R R84, SRZ ;  /* 0x0000000000547805 */ /* 0x000fc4000001ff00 */
[----:B------:R-:W-:Y:S01]  /*0870*/  CS2R R86, SRZ ;  /* 0x0000000000567805 */ /* 0x000fe2000001ff00 */
[----:B------:R-:W-:Y:S01]  /*0880*/  UMOV UR5, 0x7fffffdf ;  /* 0x7fffffdf00057882 */ /* 0x000fe20000000000 */
[----:B------:R-:W1:Y:S01]  /*0890*/  I2F.RP R12, R4 ;  /* 0x00000004000c7306 */ /* 0x000e620000209400 */
[----:B------:R-:W-:Y:S01]  /*08a0*/  USHF.L.U32 UR13, UR7, 0x6, URZ ;  /* 0x00000006070d7899 */ /* 0x000fe2000800063f */
[----:B------:R-:W-:-:S06]  /*08b0*/  ULDC UR24, c[0x0][0x238] ;  /* 0x00008e0000187ab9 */ /* 0x000fcc0000000800 */
[----:B0-----:R-:W0:Y:S08]  /*08c0*/  MUFU.RCP R7, R7 ;  /* 0x0000000700077308 */ /* 0x001e300000001000 */
[----:B-1----:R-:W1:Y:S01]  /*08d0*/  MUFU.RCP R12, R12 ;  /* 0x0000000c000c7308 */ /* 0x002e620000001000 */
[----:B0-----:R-:W-:Y:S01]  /*08e0*/  VIADD R8, R7, 0xffffffe ;  /* 0x0ffffffe07087836 */ /* 0x001fe20000000000 */
[----:B------:R-:W-:-:S06]  /*08f0*/  IABS R7, R6 ;  /* 0x0000000600077213 */ /* 0x000fcc0000000000 */
[----:B------:R0:W2:Y:S01]  /*0900*/  F2I.FTZ.U32.TRUNC.NTZ R9, R8 ;  /* 0x0000000800097305 */ /* 0x0000a2000021f000 */
[----:B-1----:R-:W-:Y:S02]  /*0910*/  VIADD R11, R12, 0xffffffe ;  /* 0x0ffffffe0c0b7836 */ /* 0x002fe40000000000 */
[----:B0-----:R-:W-:-:S05]  /*0920*/  IMAD.MOV.U32 R8, RZ, RZ, RZ ;  /* 0x000000ffff087224 */ /* 0x001fca00078e00ff */
[----:B------:R-:W0:Y:S01]  /*0930*/  F2I.FTZ.U32.TRUNC.NTZ R11, R11 ;  /* 0x0000000b000b7305 */ /* 0x000e22000021f000 */
[----:B--2---:R-:W-:-:S04]  /*0940*/  IMAD.MOV R13, RZ, RZ, -R9 ;  /* 0x000000ffff0d7224 */ /* 0x004fc800078e0a09 */
[----:B------:R-:W-:-:S04]  /*0950*/  IMAD R13, R13, R14, RZ ;  /* 0x0000000e0d0d7224 */ /* 0x000fc800078e02ff */
[----:B------:R-:W-:Y:S01]  /*0960*/  IMAD.HI.U32 R9, R9, R13, R8 ;  /* 0x0000000d09097227 */ /* 0x000fe200078e0008 */
[----:B------:R-:W-:-:S03]  /*0970*/  SHF.R.U32.HI R8, RZ, 0x6, R2 ;  /* 0x00000006ff087819 */ /* 0x000fc60000011602 */
[----:B0-----:R-:W-:Y:S01]  /*0980*/  IMAD.MOV R12, RZ, RZ, -R11 ;  /* 0x000000ffff0c7224 */ /* 0x001fe200078e0a0b */
[----:B------:R-:W-:Y:S01]  /*0990*/  SGXT.U32 R8, R8, 0x1 ;  /* 0x000000010808781a */ /* 0x000fe20000000000 */
[----:B------:R-:W-:-:S03]  /*09a0*/  IMAD.HI.U32 R9, R9, R7, RZ ;  /* 0x0000000709097227 */ /* 0x000fc600078e00ff */
[----:B------:R-:W-:Y:S01]  /*09b0*/  LOP3.LUT R18, R5, R8, R10, 0xfe, !PT ;  /* 0x0000000805127212 */ /* 0x000fe200078efe0a */
[----:B------:R-:W-:Y:S02]  /*09c0*/  IMAD.MOV R9, RZ, RZ, -R9 ;  /* 0x000000ffff097224 */ /* 0x000fe400078e0a09 */
[----:B------:R-:W-:Y:S01]  /*09d0*/  IMAD.MOV.U32 R10, RZ, RZ, RZ ;  /* 0x000000ffff0a7224 */ /* 0x000fe200078e00ff */
[----:B------:R-:W-:Y:S01]  /*09e0*/  LOP3.LUT R16, R18, 0x3e, RZ, 0xfc, !PT ;  /* 0x0000003e12107812 */ /* 0x000fe200078efcff */
[----:B------:R-:W-:Y:S01]  /*09f0*/  IMAD R7, R14, R9, R7 ;  /* 0x000000090e077224 */ /* 0x000fe200078e0207 */
[----:B------:R-:W-:Y:S01]  /*0a00*/  LOP3.LUT R20, R18, 0x3c, RZ, 0xfc, !PT ;  /* 0x0000003c12147812 */ /* 0x000fe200078efcff */
[----:B------:R-:W-:Y:S01]  /*0a10*/  IMAD.MOV.U32 R9, RZ, RZ, R12 ;  /* 0x000000ffff097224 */ /* 0x000fe200078e000c */
[----:B------:R-:W-:Y:S02]  /*0a20*/  IABS R8, R16 ;  /* 0x0000001000087213 */ /* 0x000fe40000000000 */
[----:B------:R-:W-:Y:S01]  /*0a30*/  ISETP.GT.U32.AND P0, PT, R14, R7, PT ;  /* 0x000000070e00720c */ /* 0x000fe20003f04070 */
[----:B------:R-:W-:Y:S01]  /*0a40*/  IMAD R9, R9, R4, RZ ;  /* 0x0000000409097224 */ /* 0x000fe200078e02ff */
[----:B------:R-:W-:-:S02]  /*0a50*/  IABS R13, R20 ;  /* 0x00000014000d7213 */ /* 0x000fc40000000000 */
[C---:B------:R-:W-:Y:S01]  /*0a60*/  LOP3.LUT R21, R18.reuse, 0x3a, RZ, 0xfc, !PT ;  /* 0x0000003a12157812 */ /* 0x040fe200078efcff */
[----:B------:R-:W-:Y:S01]  /*0a70*/  IMAD.HI.U32 R10, R11, R9, R10 ;  /* 0x000000090b0a7227 */ /* 0x000fe200078e000a */
[----:B------:R-:W-:Y:S02]  /*0a80*/  LOP3.LUT R22, R18, 0x38, RZ, 0xfc, !PT ;  /* 0x0000003812167812 */ /* 0x000fe400078efcff */
[----:B------:R-:W-:Y:S01]  /*0a90*/  IABS R15, R21 ;  /* 0x00000015000f7213 */ /* 0x000fe20000000000 */
[----:B------:R-:W-:Y:S01]  /*0aa0*/  IMAD.MOV.U32 R11, RZ, RZ, R8 ;  /* 0x000000ffff0b7224 */ /* 0x000fe200078e0008 */
[----:B------:R-:W-:Y:S02]  /*0ab0*/  SHF.R.S32.HI R8, RZ, 0x1f, R23 ;  /* 0x0000001fff087819 */ /* 0x000fe40000011417 */
[----:B------:R-:W-:Y:S01]  /*0ac0*/  IABS R19, R22 ;  /* 0x0000001600137213 */ /* 0x000fe20000000000 */
[----:B------:R-:W-:Y:S01]  /*0ad0*/  IMAD.HI.U32 R9, R10, R11, RZ ;  /* 0x0000000b0a097227 */ /* 0x000fe200078e00ff */
[----:B------:R-:W-:-:S02]  /*0ae0*/  LEA.HI R23, R8, R23, RZ, 0x6 ;  /* 0x0000001708177211 */ /* 0x000fc400078f30ff */
[----:B------:R-:W-:Y:S01]  /*0af0*/  ISETP.GE.AND P4, PT, R16, RZ, PT ;  /* 0x000000ff1000720c */ /* 0x000fe20003f86270 */
[----:B------:R-:W-:Y:S01]  /*0b00*/  @!P0 IMAD.IADD R7, R7, 0x1, -R14 ;  /* 0x0000000107078824 */ /* 0x000fe200078e0a0e */
[C---:B------:R-:W-:Y:S01]  /*0b10*/  LOP3.LUT R16, R18.reuse, 0x32, RZ, 0xfc, !PT ;  /* 0x0000003212107812 */ /* 0x040fe200078efcff */
[----:B------:R-:W-:Y:S01]  /*0b20*/  IMAD.MOV R9, RZ, RZ, -R9 ;  /* 0x000000ffff097224 */ /* 0x000fe200078e0a09 */
[----:B------:R-:W-:Y:S01]  /*0b30*/  LOP3.LUT R24, R18, 0x1e, RZ, 0xfc, !PT ;  /* 0x0000001e12187812 */ /* 0x000fe200078efcff */
[----:B------:R-:W-:Y:S01]  /*0b40*/  IMAD.HI.U32 R8, R10, R13, RZ ;  /* 0x0000000d0a087227 */ /* 0x000fe200078e00ff */
[----:B------:R-:W-:Y:S02]  /*0b50*/  ISETP.GT.U32.AND P0, PT, R14, R7, PT ;  /* 0x000000070e00720c */ /* 0x000fe40003f04070 */
[----:B------:R-:W-:Y:S01]  /*0b60*/  IABS R29, R16 ;  /* 0x00000010001d7213 */ /* 0x000fe20000000000 */
[----:B------:R-:W-:Y:S01]  /*0b70*/  IMAD R9, R4, R9, R11 ;  /* 0x0000000904097224 */ /* 0x000fe200078e020b */
[----:B------:R-:W-:Y:S01]  /*0b80*/  IABS R49, R24 ;  /* 0x0000001800317213 */ /* 0x000fe20000000000 */
[----:B------:R-:W-:Y:S01]  /*0b90*/  IMAD.MOV R12, RZ, RZ, -R8 ;  /* 0x000000ffff0c7224 */ /* 0x000fe200078e0a08 */
[----:B------:R-:W-:Y:S01]  /*0ba0*/  LOP3.LUT R26, R18, 0x16, RZ, 0xfc, !PT ;  /* 0x00000016121a7812 */ /* 0x000fe200078efcff */
[----:B------:R-:W-:Y:S01]  /*0bb0*/  IMAD.HI.U32 R11, R10, R15, RZ ;  /* 0x0000000f0a0b7227 */ /* 0x000fe200078e00ff */
[----:B------:R-:W-:-:S02]  /*0bc0*/  ISETP.GT.U32.AND P5, PT, R4, R9, PT ;  /* 0x000000090400720c */ /* 0x000fc40003fa4070 */
[----:B------:R-:W-:Y:S01]  /*0bd0*/  IABS R57, R26 ;  /* 0x0000001a00397213 */ /* 0x000fe20000000000 */
[----:B------:R-:W-:Y:S01]  /*0be0*/  IMAD.HI.U32 R8, R10, R19, RZ ;  /* 0x000000130a087227 */ /* 0x000fe200078e00ff */
[----:B------:R-:W-:Y:S02]  /*0bf0*/  IABS R81, R18 ;  /* 0x0000001200517213 */ /* 0x000fe40000000000 */
[----:B------:R-:W-:Y:S01]  /*0c00*/  SHF.R.S32.HI R23, RZ, 0x6, R23 ;  /* 0x00000006ff177819 */ /* 0x000fe20000011417 */
[----:B------:R-:W-:Y:S02]  /*0c10*/  IMAD.MOV R11, RZ, RZ, -R11 ;  /* 0x000000ffff0b7224 */ /* 0x000fe400078e0a0b */
[----:B------:R-:W-:Y:S01]  /*0c20*/  IMAD R13, R4, R12, R13 ;  /* 0x0000000c040d7224 */ /* 0x000fe200078e020d */
[----:B------:R-:W-:Y:S01]  /*0c30*/  LOP3.LUT R12, R18, 0x36, RZ, 0xfc, !PT ;  /* 0x00000036120c7812 */ /* 0x000fe200078efcff */
[----:B------:R-:W-:Y:S02]  /*0c40*/  IMAD.MOV R8, RZ, RZ, -R8 ;  /* 0x000000ffff087224 */ /* 0x000fe400078e0a08 */
[----:B------:R-:W-:Y:S01]  /*0c50*/  @!P0 IMAD.IADD R7, R7, 0x1, -R14 ;  /* 0x0000000107078824 */ /* 0x000fe200078e0a0e */
[C---:B------:R-:W-:Y:S01]  /*0c60*/  ISETP.GT.U32.AND P1, PT, R4.reuse, R13, PT ;  /* 0x0000000d0400720c */ /* 0x040fe20003f24070 */
[C---:B------:R-:W-:Y:S01]  /*0c70*/  IMAD R15, R4.reuse, R11, R15 ;  /* 0x0000000b040f7224 */ /* 0x040fe200078e020f */
[----:B------:R-:W-:Y:S01]  /*0c80*/  IABS R25, R12 ;  /* 0x0000000c00197213 */ /* 0x000fe20000000000 */
[----:B------:R-:W-:Y:S01]  /*0c90*/  IMAD R19, R4, R8, R19 ;  /* 0x0000000804137224 */ /* 0x000fe200078e0213 */
[----:B------:R-:W-:Y:S01]  /*0ca0*/  LOP3.LUT R14, R18, 0x34, RZ, 0xfc, !PT ;  /* 0x00000034120e7812 */ /* 0x000fe200078efcff */
[----:B------:R-:W-:Y:S01]  /*0cb0*/  @!P3 IMAD.MOV R7, RZ, RZ, -R7 ;  /* 0x000000ffff07b224 */ /* 0x000fe200078e0a07 */
[----:B------:R-:W-:Y:S01]  /*0cc0*/  @!P2 LOP3.LUT R7, RZ, R62, RZ, 0x33, !PT ;  /* 0x0000003eff07a212 */ /* 0x000fe200078e33ff */
[----:B------:R-:W-:Y:S01]  /*0cd0*/  @!P5 IMAD.IADD R9, R9, 0x1, -R4 ;  /* 0x000000010909d824 */ /* 0x000fe200078e0a04 */
[----:B------:R-:W-:Y:S01]  /*0ce0*/  ISETP.GT.U32.AND P6, PT, R4, R15, PT ;  /* 0x0000000f0400720c */ /* 0x000fe20003fc4070 */
[----:B------:R-:W-:Y:S01]  /*0cf0*/  IMAD.HI.U32 R8, R10, R25, RZ ;  /* 0x000000190a087227 */ /* 0x000fe200078e00ff */
[----:B------:R-:W-:-:S02]  /*0d00*/  ISETP.GT.U32.AND P2, PT, R4, R19, PT ;  /* 0x000000130400720c */ /* 0x000fc40003f44070 */
[----:B------:R-:W-:Y:S01]  /*0d10*/  ISETP.GT.U32.AND P5, PT, R4, R9, PT ;  /* 0x000000090400720c */ /* 0x000fe20003fa4070 */
[----:B------:R-:W-:Y:S01]  /*0d20*/  @!P1 IMAD.IADD R13, R13, 0x1, -R4 ;  /* 0x000000010d0d9824 */ /* 0x000fe200078e0a04 */
[----:B------:R-:W-:Y:S01]  /*0d30*/  IABS R27, R14 ;  /* 0x0000000e001b7213 */ /* 0x000fe20000000000 */
[----:B------:R-:W-:Y:S01]  /*0d40*/  IMAD.MOV R11, RZ, RZ, -R8 ;  /* 0x000000ffff0b7224 */ /* 0x000fe200078e0a08 */
[----:B------:R-:W-:Y:S01]  /*0d50*/  ISETP.GE.AND P0, PT, R20, RZ, PT ;  /* 0x000000ff1400720c */ /* 0x000fe20003f06270 */
[----:B------:R-:W-:Y:S01]  /*0d60*/  IMAD R7, R7, UR4, RZ ;  /* 0x0000000407077c24 */ /* 0x000fe2000f8e02ff */
[----:B------:R-:W-:Y:S01]  /*0d70*/  LOP3.LUT R20, R18, 0x30, RZ, 0xfc, !PT ;  /* 0x0000003012147812 */ /* 0x000fe200078efcff */
[----:B------:R-:W-:Y:S01]  /*0d80*/  IMAD.HI.U32 R8, R10, R27, RZ ;  /* 0x0000001b0a087227 */ /* 0x000fe200078e00ff */
[----:B------:R-:W-:Y:S01]  /*0d90*/  ISETP.GE.AND P3, PT, R21, RZ, PT ;  /* 0x000000ff1500720c */ /* 0x000fe20003f66270 */
[----:B------:R-:W-:Y:S01]  /*0da0*/  ULDC UR4, c[0x0][0x240] ;  /* 0x0000900000047ab9 */ /* 0x000fe20000000800 */
[----:B------:R-:W-:Y:S01]  /*0db0*/  IABS R31, R20 ;  /* 0x00000014001f7213 */ /* 0x000fe20000000000 */
[--C-:B------:R-:W-:Y:S01]  /*0dc0*/  @!P6 IMAD.IADD R15, R15, 0x1, -R4.reuse ;  /* 0x000000010f0fe824 */ /* 0x100fe200078e0a04 */
[----:B------:R-:W-:Y:S01]  /*0dd0*/  ISETP.GT.U32.AND P6, PT, R4, R13, PT ;  /* 0x0000000d0400720c */ /* 0x000fe20003fc4070 */
[--C-:B------:R-:W-:Y:S01]  /*0de0*/  @!P2 IMAD.IADD R19, R19, 0x1, -R4.reuse ;  /* 0x000000011313a824 */ /* 0x100fe200078e0a04 */
[----:B------:R-:W-:Y:S01]  /*0df0*/  ISETP.GE.AND P1, PT, R22, RZ, PT ;  /* 0x000000ff1600720c */ /* 0x000fe20003f26270 */
[----:B------:R-:W-:Y:S01]  /*0e00*/  @!P5 IMAD.IADD R9, R9, 0x1, -R4 ;  /* 0x000000010909d824 */ /* 0x000fe200078e0a04 */
[C---:B------:R-:W-:Y:S01]  /*0e10*/  ISETP.GT.U32.AND P2, PT, R4.reuse, R15, PT ;  /* 0x0000000f0400720c */ /* 0x040fe20003f44070 */
[C---:B------:R-:W-:Y:S01]  /*0e20*/  IMAD R25, R4.reuse, R11, R25 ;  /* 0x0000000b04197224 */ /* 0x040fe200078e0219 */
[----:B------:R-:W-:Y:S01]  /*0e30*/  ISETP.GT.U32.AND P5, PT, R4, R19, PT ;  /* 0x000000130400720c */ /* 0x000fe20003fa4070 */
[----:B------:R-:W-:Y:S01]  /*0e40*/  IMAD.MOV R8, RZ, RZ, -R8 ;  /* 0x000000ffff087224 */ /* 0x000fe200078e0a08 */
[----:B------:R-:W-:Y:S01]  /*0e50*/  LOP3.LUT R22, R18, 0x20, RZ, 0xfc, !PT ;  /* 0x0000002012167812 */ /* 0x000fe200078efcff */
[----:B------:R-:W-:-:S03]  /*0e60*/  IMAD.HI.U32 R11, R10, R31, RZ ;  /* 0x0000001f0a0b7227 */ /* 0x000fc600078e00ff */
[----:B------:R-:W-:Y:S01]  /*0e70*/  IABS R47, R22 ;  /* 0x00000016002f7213 */ /* 0x000fe20000000000 */
[--C-:B------:R-:W-:Y:S01]  /*0e80*/  @!P6 IMAD.IADD R13, R13, 0x1, -R4.reuse ;  /* 0x000000010d0de824 */ /* 0x100fe200078e0a04 */
[C---:B------:R-:W-:Y:S01]  /*0e90*/  ISETP.GT.U32.AND P6, PT, R4.reuse, R25, PT ;  /* 0x000000190400720c */ /* 0x040fe20003fc4070 */
[----:B------:R-:W-:Y:S02]  /*0ea0*/  IMAD R27, R4, R8, R27 ;  /* 0x00000008041b7224 */ /* 0x000fe400078e021b */
[--C-:B------:R-:W-:Y:S01]  /*0eb0*/  @!P2 IMAD.IADD R15, R15, 0x1, -R4.reuse ;  /* 0x000000010f0fa824 */ /* 0x100fe200078e0a04 */
[----:B------:R-:W-:Y:S01]  /*0ec0*/  ISETP.GE.AND P2, PT, R12, RZ, PT ;  /* 0x000000ff0c00720c */ /* 0x000fe20003f46270 */
[----:B------:R-:W-:Y:S01]  /*0ed0*/  @!P5 IMAD.IADD R19, R19, 0x1, -R4 ;  /* 0x000000011313d824 */ /* 0x000fe200078e0a04 */
[----:B------:R-:W-:Y:S01]  /*0ee0*/  ISETP.GT.U32.AND P5, PT, R4, R27, PT ;  /* 0x0000001b0400720c */ /* 0x000fe20003fa4070 */
[----:B------:R-:W-:Y:S01]  /*0ef0*/  IMAD.HI.U32 R8, R10, R29, RZ ;  /* 0x0000001d0a087227 */ /* 0x000fe200078e00ff */
[----:B------:R-:W-:-:S03]  /*0f00*/  LOP3.LUT R12, R18, 0x2e, RZ, 0xfc, !PT ;  /* 0x0000002e120c7812 */ /* 0x000fc600078efcff */
[----:B------:R-:W-:Y:S01]  /*0f10*/  IMAD.MOV R11, RZ, RZ, -R11 ;  /* 0x000000ffff0b7224 */ /* 0x000fe200078e0a0b */
[----:B------:R-:W-:Y:S01]  /*0f20*/  IABS R33, R12 ;  /* 0x0000000c00217213 */ /* 0x000fe20000000000 */
[----:B------:R-:W-:Y:S01]  /*0f30*/  @!P6 IMAD.IADD R25, R25, 0x1, -R4 ;  /* 0x000000011919e824 */ /* 0x000fe200078e0a04 */
[----:B------:R-:W-:Y:S01]  /*0f40*/  ISETP.GE.AND P6, PT, R14, RZ, PT ;  /* 0x000000ff0e00720c */ /* 0x000fe20003fc6270 */
[----:B------:R-:W-:Y:S01]  /*0f50*/  IMAD.MOV R8, RZ, RZ, -R8 ;  /* 0x000000ffff087224 */ /* 0x000fe200078e0a08 */
[----:B------:R-:W-:Y:S01]  /*0f60*/  LOP3.LUT R14, R18, 0x2c, RZ, 0xfc, !PT ;  /* 0x0000002c120e7812 */ /* 0x000fe200078efcff */
[C---:B------:R-:W-:Y:S02]  /*0f70*/  IMAD R31, R4.reuse, R11, R31 ;  /* 0x0000000b041f7224 */ /* 0x040fe400078e021f */
[----:B------:R-:W-:Y:S01]  /*0f80*/  @!P5 IMAD.IADD R27, R27, 0x1, -R4 ;  /* 0x000000011b1bd824 */ /* 0x000fe200078e0a04 */
[C---:B------:R-:W-:Y:S01]  /*0f90*/  ISETP.GT.U32.AND P5, PT, R4.reuse, R25, PT ;  /* 0x000000190400720c */ /* 0x040fe20003fa4070 */
[----:B------:R-:W-:Y:S01]  /*0fa0*/  @!P0 IMAD.MOV R13, RZ, RZ, -R13 ;  /* 0x000000ffff0d8224 */ /* 0x000fe200078e0a0d */
[----:B------:R-:W-:Y:S01]  /*0fb0*/  IABS R35, R14 ;  /* 0x0000000e00237213 */ /* 0x000fe20000000000 */
[C---:B------:R-:W-:Y:S01]  /*0fc0*/  IMAD R29, R4.reuse, R8, R29 ;  /* 0x00000008041d7224 */ /* 0x040fe200078e021d */
[----:B------:R-:W-:Y:S01]  /*0fd0*/  ISETP.GT.U32.AND P0, PT, R4, R27, PT ;  /* 0x0000001b0400720c */ /* 0x000fe20003f04070 */
[----:B------:R-:W-:-:S04]  /*0fe0*/  IMAD.HI.U32 R8, R10, R33, RZ ;  /* 0x000000210a087227 */ /* 0x000fc800078e00ff */
[----:B------:R-:W-:Y:S02]  /*0ff0*/  IMAD.MOV.U32 R11, RZ, RZ, R9 ;  /* 0x000000ffff0b7224 */ /* 0x000fe400078e0009 */
[----:B------:R-:W-:Y:S01]  /*1000*/  @!P3 IMAD.MOV R15, RZ, RZ, -R15 ;  /* 0x000000ffff0fb224 */ /* 0x000fe200078e0a0f */
[----:B------:R-:W-:Y:S01]  /*1010*/  ISETP.GT.U32.AND P3, PT, R4, R31, PT ;  /* 0x0000001f0400720c */ /* 0x000fe20003f64070 */
[----:B------:R-:W-:-:S04]  /*1020*/  IMAD.HI.U32 R9, R10, R35, RZ ;  /* 0x000000230a097227 */ /* 0x000fc800078e00ff */
[----:B------:R-:W-:Y:S02]  /*1030*/  IMAD.MOV R8, RZ, RZ, -R8 ;  /* 0x000000ffff087224 */ /* 0x000fe400078e0a08 */
[----:B------:R-:W-:Y:S02]  /*1040*/  IMAD.MOV.U32 R21, RZ, RZ, R19 ;  /* 0x000000ffff157224 */ /* 0x000fe400078e0013 */
[----:B------:R-:W-:Y:S02]  /*1050*/  IMAD.MOV R19, RZ, RZ, -R9 ;  /* 0x000000ffff137224 */ /* 0x000fe400078e0a09 */
[--C-:B------:R-:W-:Y:S01]  /*1060*/  @!P5 IMAD.IADD R25, R25, 0x1, -R4.reuse ;  /* 0x000000011919d824 */ /* 0x100fe200078e0a04 */
[----:B------:R-:W-:Y:S01]  /*1070*/  ISETP.GE.AND P5, PT, R20, RZ, PT ;  /* 0x000000ff1400720c */ /* 0x000fe20003fa6270 */
[----:B------:R-:W-:Y:S01]  /*1080*/  IMAD R9, R4, R8, R33 ;  /* 0x0000000804097224 */ /* 0x000fe200078e0221 */
[----:B------:R-:W-:Y:S01]  /*1090*/  LOP3.LUT R20, R18, 0x22, RZ, 0xfc, !PT ;  /* 0x0000002212147812 */ /* 0x000fe200078efcff */
[----:B------:R-:W-:Y:S01]  /*10a0*/  @!P4 IMAD.MOV R11, RZ, RZ, -R11 ;  /* 0x000000ffff0bc224 */ /* 0x000fe200078e0a0b */
[----:B------:R-:W-:Y:S01]  /*10b0*/  ISETP.GT.U32.AND P4, PT, R4, R29, PT ;  /* 0x0000001d0400720c */ /* 0x000fe20003f84070 */
[--C-:B------:R-:W-:Y:S01]  /*10c0*/  @!P0 IMAD.IADD R27, R27, 0x1, -R4.reuse ;  /* 0x000000011b1b8824 */ /* 0x100fe200078e0a04 */
[----:B------:R-:W-:Y:S01]  /*10d0*/  ISETP.GE.AND P0, PT, R12, RZ, PT ;  /* 0x000000ff0c00720c */ /* 0x000fe20003f06270 */
[----:B------:R-:W-:Y:S01]  /*10e0*/  IMAD R19, R4, R19, R35 ;  /* 0x0000001304137224 */ /* 0x000fe200078e0223 */
[----:B------:R-:W-:Y:S01]  /*10f0*/  LOP3.LUT R12, R18, 0x2a, RZ, 0xfc, !PT ;  /* 0x0000002a120c7812 */ /* 0x000fe200078efcff */
[----:B------:R-:W-:Y:S01]  /*1100*/  @!P2 IMAD.MOV R25, RZ, RZ, -R25 ;  /* 0x000000ffff19a224 */ /* 0x000fe200078e0a19 */
[C---:B------:R-:W-:Y:S01]  /*1110*/  ISETP.GT.U32.AND P2, PT, R4.reuse, R9, PT ;  /* 0x000000090400720c */ /* 0x040fe20003f44070 */
[--C-:B------:R-:W-:Y:S01]  /*1120*/  @!P3 IMAD.IADD R31, R31, 0x1, -R4.reuse ;  /* 0x000000011f1fb824 */ /* 0x100fe200078e0a04 */
[----:B------:R-:W-:Y:S01]  /*1130*/  IABS R37, R12 ;  /* 0x0000000c00257213 */ /* 0x000fe20000000000 */
[----:B------:R-:W-:Y:S01]  /*1140*/  @!P6 IMAD.MOV R27, RZ, RZ, -R27 ;  /* 0x000000ffff1be224 */ /* 0x000fe200078e0a1b */
[C---:B------:R-:W-:Y:S01]  /*1150*/  ISETP.GT.U32.AND P6, PT, R4.reuse, R19, PT ;  /* 0x000000130400720c */ /* 0x040fe20003fc4070 */
[----:B------:R-:W-:Y:S01]  /*1160*/  @!P1 IMAD.MOV R21, RZ, RZ, -R21 ;  /* 0x000000ffff159224 */ /* 0x000fe200078e0a15 */
[----:B------:R-:W-:Y:S01]  /*1170*/  ISETP.GT.U32.AND P3, PT, R4, R31, PT ;  /* 0x0000001f0400720c */ /* 0x000fe20003f64070 */
[----:B------:R-:W-:Y:S01]  /*1180*/  @!P4 IMAD.IADD R29, R29, 0x1, -R4 ;  /* 0x000000011d1dc824 */ /* 0x000fe200078e0a04 */
[----:B------:R-:W-:Y:S01]  /*1190*/  ISETP.GE.AND P1, PT, R16, RZ, PT ;  /* 0x000000ff1000720c */ /* 0x000fe20003f26270 */
[----:B------:R-:W-:Y:S01]  /*11a0*/  IMAD.HI.U32 R8, R10, R37, RZ ;  /* 0x000000250a087227 */ /* 0x000fe200078e00ff */
[----:B------:R-:W-:-:S02]  /*11b0*/  LOP3.LUT R16, R18, 0x28, RZ, 0xfc, !PT ;  /* 0x0000002812107812 */ /* 0x000fc400078efcff */
[C---:B------:R-:W-:Y:S01]  /*11c0*/  ISETP.GT.U32.AND P4, PT, R4.reuse, R29, PT ;  /* 0x0000001d0400720c */ /* 0x040fe20003f84070 */
[----:B------:R-:W-:Y:S01]  /*11d0*/  @!P2 IMAD.IADD R9, R9, 0x1, -R4 ;  /* 0x000000010909a824 */ /* 0x000fe200078e0a04 */
[----:B------:R-:W-:Y:S01]  /*11e0*/  IABS R39, R16 ;  /* 0x0000001000277213 */ /* 0x000fe20000000000 */
[----:B------:R-:W-:Y:S01]  /*11f0*/  IMAD.MOV R8, RZ, RZ, -R8 ;  /* 0x000000ffff087224 */ /* 0x000fe200078e0a08 */
[----:B------:R-:W-:Y:S01]  /*1200*/  IABS R45, R20 ;  /* 0x00000014002d7213 */ /* 0x000fe20000000000 */
[--C-:B------:R-:W-:Y:S01]  /*1210*/  @!P6 IMAD.IADD R19, R19, 0x1, -R4.reuse ;  /* 0x000000011313e824 */ /* 0x100fe200078e0a04 */
[----:B------:R-:W-:Y:S01]  /*1220*/  ISETP.GT.U32.AND P2, PT, R4, R9, PT ;  /* 0x000000090400720c */ /* 0x000fe20003f44070 */
[----:B------:R-:W-:Y:S01]  /*1230*/  @!P3 IMAD.IADD R31, R31, 0x1, -R4 ;  /* 0x000000011f1fb824 */ /* 0x000fe200078e0a04 */
[----:B------:R-:W-:Y:S01]  /*1240*/  ISETP.GE.AND P3, PT, R12, RZ, PT ;  /* 0x000000ff0c00720c */ /* 0x000fe20003f66270 */
[----:B------:R-:W-:Y:S01]  /*1250*/  IMAD.HI.U32 R12, R10, R39, RZ ;  /* 0x000000270a0c7227 */ /* 0x000fe200078e00ff */
[----:B------:R-:W-:-:S03]  /*1260*/  ISETP.GT.U32.AND P6, PT, R4, R19, PT ;  /* 0x000000130400720c */ /* 0x000fc60003fc4070 */
[----:B------:R-:W-:Y:S02]  /*1270*/  IMAD.MOV R12, RZ, RZ, -R12 ;  /* 0x000000ffff0c7224 */ /* 0x000fe400078e0a0c */
[----:B------:R-:W-:Y:S02]  /*1280*/  IMAD R37, R4, R8, R37 ;  /* 0x0000000804257224 */ /* 0x000fe400078e0225 */
[--C-:B------:R-:W-:Y:S01]  /*1290*/  @!P4 IMAD.IADD R29, R29, 0x1, -R4.reuse ;  /* 0x000000011d1dc824 */ /* 0x100fe200078e0a04 */
[----:B------:R-:W-:Y:S01]  /*12a0*/  ISETP.GE.AND P4, PT, R14, RZ, PT ;  /* 0x000000ff0e00720c */ /* 0x000fe20003f86270 */
[----:B------:R-:W-:Y:S01]  /*12b0*/  IMAD R39, R4, R12, R39 ;  /* 0x0000000c04277224 */ /* 0x000fe200078e0227 */
[----:B------:R-:W-:Y:S01]  /*12c0*/  LOP3.LUT R14, R18, 0x26, RZ, 0xfc, !PT ;  /* 0x00000026120e7812 */ /* 0x000fe200078efcff */
[--C-:B------:R-:W-:Y:S01]  /*12d0*/  @!P2 IMAD.IADD R9, R9, 0x1, -R4.reuse ;  /* 0x000000010909a824 */ /* 0x100fe200078e0a04 */
[C---:B------:R-:W-:Y:S01]  /*12e0*/  ISETP.GT.U32.AND P2, PT, R4.reuse, R37, PT ;  /* 0x000000250400720c */ /* 0x040fe20003f44070 */
[----:B------:R-:W-:Y:S01]  /*12f0*/  @!P6 IMAD.IADD R19, R19, 0x1, -R4 ;  /* 0x000000011313e824 */ /* 0x000fe200078e0a04 */
[----:B------:R-:W-:Y:S01]  /*1300*/  ISETP.GT.U32.AND P6, PT, R4, R39, PT ;  /* 0x000000270400720c */ /* 0x000fe20003fc4070 */
[----:B------:R-:W-:Y:S01]  /*1310*/  @!P1 IMAD.MOV R29, RZ, RZ, -R29 ;  /* 0x000000ffff1d9224 */ /* 0x000fe200078e0a1d */
[----:B------:R-:W-:Y:S01]  /*1320*/  IABS R41, R14 ;  /* 0x0000000e00297213 */ /* 0x000fe20000000000 */
[----:B------:R-:W-:Y:S01]  /*1330*/  IMAD.MOV.U32 R33, RZ, RZ, R9 ;  /* 0x000000ffff217224 */ /* 0x000fe200078e0009 */
[----:B------:R-:W-:Y:S01]  /*1340*/  ISETP.GE.AND P1, PT, R16, RZ, PT ;  /* 0x000000ff1000720c */ /* 0x000fe20003f26270 */
[----:B------:R-:W-:Y:S01]  /*1350*/  IMAD.HI.U32 R9, R10, R49, RZ ;  /* 0x000000310a097227 */ /* 0x000fe200078e00ff */
[----:B------:R-:W-:-:S03]  /*1360*/  LOP3.LUT R16, R18, 0x24, RZ, 0xfc, !PT ;  /* 0x0000002412107812 */ /* 0x000fc600078efcff */
[----:B------:R-:W-:Y:S01]  /*1370*/  IMAD.HI.U32 R8, R10, R41, RZ ;  /* 0x000000290a087227 */ /* 0x000fe200078e00ff */
[----:B------:R-:W-:-:S03]  /*1380*/  IABS R43, R16 ;  /* 0x00000010002b7213 */ /* 0x000fc60000000000 */
[----:B------:R-:W-:Y:S02]  /*1390*/  @!P2 IMAD.IADD R37, R37, 0x1, -R4 ;  /* 0x000000012525a824 */ /* 0x000fe400078e0a04 */
[----:B------:R-:W-:Y:S02]  /*13a0*/  IMAD.MOV R8, RZ, RZ, -R8 ;  /* 0x000000ffff087224 */ /* 0x000fe400078e0a08 */
[----:B------:R-:W-:Y:S01]  /*13b0*/  @!P6 IMAD.IADD R39, R39, 0x1, -R4 ;  /* 0x000000012727e824 */ /* 0x000fe200078e0a04 */
[C---:B------:R-:W-:Y:S01]  /*13c0*/  ISETP.GT.U32.AND P6, PT, R4.reuse, R37, PT ;  /* 0x000000250400720c */ /* 0x040fe20003fc4070 */
[----:B------:R-:W-:Y:S02]  /*13d0*/  IMAD R41, R4, R8, R41 ;  /* 0x0000000804297224 */ /* 0x000fe400078e0229 */
[----:B------:R-:W-:-:S03]  /*13e0*/  IMAD.HI.U32 R8, R10, R43, RZ ;  /* 0x0000002b0a087227 */ /* 0x000fc600078e00ff */
[----:B------:R-:W-:Y:S01]  /*13f0*/  ISETP.GT.U32.AND P2, PT, R4, R41, PT ;  /* 0x000000290400720c */ /* 0x000fe20003f44070 */
[----:B------:R-:W-:Y:S02]  /*1400*/  IMAD.MOV R8, RZ, RZ, -R8 ;  /* 0x000000ffff087224 */ /* 0x000fe400078e0a08 */
[----:B------:R-:W-:-:S04]  /*1410*/  IMAD.HI.U32 R12, R10, R45, RZ ;  /* 0x0000002d0a0c7227 */ /* 0x000fc800078e00ff */
[----:B------:R-:W-:Y:S02]  /*1420*/  IMAD R43, R4, R8, R43 ;  /* 0x00000008042b7224 */ /* 0x000fe400078e022b */
[----:B------:R-:W-:Y:S02]  /*1430*/  @!P6 IMAD.IADD R37, R37, 0x1, -R4 ;  /* 0x000000012525e824 */ /* 0x000fe400078e0a04 */
[----:B------:R-:W-:Y:S01]  /*1440*/  IMAD.HI.U32 R8, R10, R47, RZ ;  /* 0x0000002f0a087227 */ /* 0x000fe200078e00ff */
[----:B------:R-:W-:-:S03]  /*1450*/  ISETP.GT.U32.AND P6, PT, R4, R43, PT ;  /* 0x0000002b0400720c */ /* 0x000fc60003fc4070 */
[----:B------:R-:W-:Y:S02]  /*1460*/  IMAD.MOV R8, RZ, RZ, -R8 ;  /* 0x000000ffff087224 */ /* 0x000fe400078e0a08 */
[----:B------:R-:W-:Y:S02]  /*1470*/  IMAD.MOV.U32 R35, RZ, RZ, R19 ;  /* 0x000000ffff237224 */ /* 0x000fe400078e0013 */
[----:B------:R-:W-:Y:S02]  /*1480*/  IMAD.MOV R19, RZ, RZ, -R9 ;  /* 0x000000ffff137224 */ /* 0x000fe400078e0a09 */
[C---:B------:R-:W-:Y:S02]  /*1490*/  IMAD R9, R4.reuse, R8, R47 ;  /* 0x0000000804097224 */ /* 0x040fe400078e022f */
[----:B------:R-:W-:Y:S02]  /*14a0*/  IMAD.MOV R12, RZ, RZ, -R12 ;  /* 0x000000ffff0c7224 */ /* 0x000fe400078e0a0c */
[----:B------:R-:W-:Y:S01]  /*14b0*/  @!P6 IMAD.IADD R43, R43, 0x1, -R4 ;  /* 0x000000012b2be824 */ /* 0x000fe200078e0a04 */
[C---:B------:R-:W-:Y:S01]  /*14c0*/  ISETP.GT.U32.AND P6, PT, R4.reuse, R9, PT ;  /* 0x000000090400720c */ /* 0x040fe20003fc4070 */
[----:B------:R-:W-:-:S02]  /*14d0*/  IMAD R45, R4, R12, R45 ;  /* 0x0000000c042d7224 */ /* 0x000fc400078e022d */
[----:B------:R-:W-:Y:S02]  /*14e0*/  @!P3 IMAD.MOV R37, RZ, RZ, -R37 ;  /* 0x000000ffff25b224 */ /* 0x000fe400078e0a25 */
[----:B------:R-:W-:Y:S01]  /*14f0*/  @!P4 IMAD.MOV R35, RZ, RZ, -R35 ;  /* 0x000000ffff23c224 */ /* 0x000fe200078e0a23 */
[----:B------:R-:W-:Y:S01]  /*1500*/  ISETP.GT.U32.AND P3, PT, R4, R45, PT ;  /* 0x0000002d0400720c */ /* 0x000fe20003f64070 */
[--C-:B------:R-:W-:Y:S01]  /*1510*/  @!P2 IMAD.IADD R41, R41, 0x1, -R4.reuse ;  /* 0x000000012929a824 */ /* 0x100fe200078e0a04 */
[----:B------:R-:W-:Y:S01]  /*1520*/  ISETP.GE.AND P4, PT, R16, RZ, PT ;  /* 0x000000ff1000720c */ /* 0x000fe20003f86270 */
[----:B------:R-:W-:Y:S01]  /*1530*/  @!P0 IMAD.MOV R33, RZ, RZ, -R33 ;  /* 0x000000ffff218224 */ /* 0x000fe200078e0a21 */
[----:B------:R-:W-:Y:S01]  /*1540*/  LOP3.LUT R16, R18, 0x1c, RZ, 0xfc, !PT ;  /* 0x0000001c12107812 */ /* 0x000fe200078efcff */
[C---:B------:R-:W-:Y:S01]  /*1550*/  IMAD R19, R4.reuse, R19, R49 ;  /* 0x0000001304137224 */ /* 0x040fe200078e0231 */
[C---:B------:R-:W-:Y:S01]  /*1560*/  ISETP.GT.U32.AND P2, PT, R4.reuse, R39, PT ;  /* 0x000000270400720c */ /* 0x040fe20003f44070 */
[----:B------:R-:W-:Y:S01]  /*1570*/  @!P6 IMAD.IADD R9, R9, 0x1, -R4 ;  /* 0x000000010909e824 */ /* 0x000fe200078e0a04 */
[----:B------:R-:W-:Y:S01]  /*1580*/  IABS R51, R16 ;  /* 0x0000001000337213 */ /* 0x000fe20000000000 */
[----:B------:R-:W-:Y:S01]  /*1590*/  @!P5 IMAD.MOV R31, RZ, RZ, -R31 ;  /* 0x000000ffff1fd224 */ /* 0x000fe200078e0a1f */
[----:B------:R-:W-:-:S02]  /*15a0*/  ISETP.GT.U32.AND P0, PT, R4, R41, PT ;  /* 0x000000290400720c */ /* 0x000fc40003f04070 */
[C---:B------:R-:W-:Y:S01]  /*15b0*/  ISETP.GT.U32.AND P6, PT, R4.reuse, R9, PT ;  /* 0x000000090400720c */ /* 0x040fe20003fc4070 */
[----:B------:R-:W-:Y:S01]  /*15c0*/  @!P3 IMAD.IADD R45, R45, 0x1, -R4 ;  /* 0x000000012d2db824 */ /* 0x000fe200078e0a04 */
[----:B------:R-:W-:Y:S01]  /*15d0*/  ISETP.GT.U32.AND P3, PT, R4, R43, PT ;  /* 0x0000002b0400720c */ /* 0x000fe20003f64070 */
[----:B------:R-:W-:Y:S01]  /*15e0*/  IMAD.HI.U32 R8, R10, R51, RZ ;  /* 0x000000330a087227 */ /* 0x000fe200078e00ff */
[----:B------:R-:W-:-:S03]  /*15f0*/  ISETP.GE.AND P5, PT, R14, RZ, PT ;  /* 0x000000ff0e00720c */ /* 0x000fc60003fa6270 */
[----:B------:R-:W-:Y:S02]  /*1600*/  IMAD.MOV R8, RZ, RZ, -R8 ;  /* 0x000000ffff087224 */ /* 0x000fe400078e0a08 */
[--C-:B------:R-:W-:Y:S01]  /*1610*/  @!P2 IMAD.IADD R39, R39, 0x1, -R4.reuse ;  /* 0x000000012727a824 */ /* 0x100fe200078e0a04 */
[----:B------:R-:W-:Y:S01]  /*1620*/  ISETP.GE.AND P2, PT, R20, RZ, PT ;  /* 0x000000ff1400720c */ /* 0x000fe20003f46270 */
[----:B------:R-:W-:Y:S01]  /*1630*/  IMAD R51, R4, R8, R51 ;  /* 0x0000000804337224 */ /* 0x000fe200078e0233 */
[----:B------:R-:W-:Y:S01]  /*1640*/  LOP3.LUT R20, R18, 0x1a, RZ, 0xfc, !PT ;  /* 0x0000001a12147812 */ /* 0x000fe200078efcff */
[--C-:B------:R-:W-:Y:S01]  /*1650*/  @!P0 IMAD.IADD R41, R41, 0x1, -R4.reuse ;  /* 0x0000000129298824 */ /* 0x100fe200078e0a04 */
[----:B------:R-:W-:Y:S01]  /*1660*/  ISETP.GE.AND P0, PT, R22, RZ, PT ;  /* 0x000000ff1600720c */ /* 0x000fe20003f06270 */
[--C-:B------:R-:W-:Y:S01]  /*1670*/  @!P6 IMAD.IADD R9, R9, 0x1, -R4.reuse ;  /* 0x000000010909e824 */ /* 0x100fe200078e0a04 */
[----:B------:R-:W-:Y:S01]  /*1680*/  LOP3.LUT R22, R18, 0x18, RZ, 0xfc, !PT ;  /* 0x0000001812167812 */ /* 0x000fe200078efcff */
[----:B------:R-:W-:Y:S01]  /*1690*/  @!P3 IMAD.IADD R43, R43, 0x1, -R4 ;  /* 0x000000012b2bb824 */ /* 0x000fe200078e0a04 */
[----:B------:R-:W-:Y:S01]  /*16a0*/  IABS R53, R20 ;  /* 0x0000001400357213 */ /* 0x000fe20000000000 */
[----:B------:R-:W-:Y:S01]  /*16b0*/  @!P1 IMAD.MOV R39, RZ, RZ, -R39 ;  /* 0x000000ffff279224 */ /* 0x000fe200078e0a27 */
[C---:B------:R-:W-:Y:S01]  /*16c0*/  ISETP.GT.U32.AND P6, PT, R4.reuse, R51, PT ;  /* 0x000000330400720c */ /* 0x040fe20003fc4070 */
[----:B------:R-:W-:Y:S01]  /*16d0*/  @!P4 IMAD.MOV R43, RZ, RZ, -R43 ;  /* 0x000000ffff2bc224 */ /* 0x000fe200078e0a2b */
[----:B------:R-:W-:Y:S01]  /*16e0*/  ISETP.GT.U32.AND P3, PT, R4, R19, PT ;  /* 0x000000130400720c */ /* 0x000fe20003f64070 */
[----:B------:R-:W-:Y:S01]  /*16f0*/  IMAD.HI.U32 R8, R10, R53, RZ ;  /* 0x000000350a087227 */ /* 0x000fe200078e00ff */
[----:B------:R-:W-:-:S02]  /*1700*/  ISETP.GT.U32.AND P1, PT, R4, R45, PT ;  /* 0x0000002d0400720c */ /* 0x000fc40003f24070 */
[----:B------:R-:W-:Y:S01]  /*1710*/  IABS R55, R22 ;  /* 0x0000001600377213 */ /* 0x000fe20000000000 */
[----:B------:R-:W-:Y:S02]  /*1720*/  IMAD.MOV R8, RZ, RZ, -R8 ;  /* 0x000000ffff087224 */ /* 0x000fe400078e0a08 */
[----:B------:R-:W-:Y:S02]  /*1730*/  @!P5 IMAD.MOV R41, RZ, RZ, -R41 ;  /* 0x000000ffff29d224 */ /* 0x000fe400078e0a29 */
[----:B------:R-:W-:-:S04]  /*1740*/  IMAD.HI.U32 R12, R10, R55, RZ ;  /* 0x000000370a0c7227 */ /* 0x000fc800078e00ff */
[----:B------:R-:W-:Y:S02]  /*1750*/  IMAD.MOV R12, RZ, RZ, -R12 ;  /* 0x000000ffff0c7224 */ /* 0x000fe400078e0a0c */
[C---:B------:R-:W-:Y:S02]  /*1760*/  IMAD R53, R4.reuse, R8, R53 ;  /* 0x0000000804357224 */ /* 0x040fe400078e0235 */
[--C-:B------:R-:W-:Y:S02]  /*1770*/  @!P6 IMAD.IADD R51, R51, 0x1, -R4.reuse ;  /* 0x000000013333e824 */ /* 0x100fe400078e0a04 */
[--C-:B------:R-:W-:Y:S01]  /*1780*/  @!P3 IMAD.IADD R19, R19, 0x1, -R4.reuse ;  /* 0x000000011313b824 */ /* 0x100fe200078e0a04 */
[C---:B------:R-:W-:Y:S01]  /*1790*/  ISETP.GT.U32.AND P6, PT, R4.reuse, R53, PT ;  /* 0x000000350400720c */ /* 0x040fe20003fc4070 */
[----:B------:R-:W-:Y:S01]  /*17a0*/  @!P1 IMAD.IADD R45, R45, 0x1, -R4 ;  /* 0x000000012d2d9824 */ /* 0x000fe200078e0a04 */
[C---:B------:R-:W-:Y:S01]  /*17b0*/  ISETP.GT.U32.AND P4, PT, R4.reuse, R51, PT ;  /* 0x000000330400720c */ /* 0x040fe20003f84070 */
[C---:B------:R-:W-:Y:S01]  /*17c0*/  IMAD R55, R4.reuse, R12, R55 ;  /* 0x0000000c04377224 */ /* 0x040fe200078e0237 */
[----:B------:R-:W-:Y:S01]  /*17d0*/  ISETP.GT.U32.AND P5, PT, R4, R19, PT ;  /* 0x000000130400720c */ /* 0x000fe20003fa4070 */
[----:B------:R-:W-:Y:S01]  /*17e0*/  IMAD.HI.U32 R14, R10, R57, RZ ;  /* 0x000000390a0e7227 */ /* 0x000fe200078e00ff */
[----:B------:R-:W-:-:S02]  /*17f0*/  ISETP.GE.AND P3, PT, R16, RZ, PT ;  /* 0x000000ff1000720c */ /* 0x000fc40003f66270 */
[----:B------:R-:W-:Y:S01]  /*1800*/  ISETP.GE.AND P1, PT, R24, RZ, PT ;  /* 0x000000ff1800720c */ /* 0x000fe20003f26270 */
[----:B------:R-:W-:Y:S01]  /*1810*/  @!P2 IMAD.MOV R45, RZ, RZ, -R45 ;  /* 0x000000ffff2da224 */ /* 0x000fe200078e0a2d */
[----:B------:R-:W-:Y:S01]  /*1820*/  ISETP.GT.U32.AND P2, PT, R4, R55, PT ;  /* 0x000000370400720c */ /* 0x000fe20003f44070 */
[----:B------:R-:W-:Y:S01]  /*1830*/  IMAD.MOV R14, RZ, RZ, -R14 ;  /* 0x000000ffff0e7224 */ /* 0x000fe200078e0a0e */
[C---:B------:R-:W-:Y:S01]  /*1840*/  LOP3.LUT R16, R18.reuse, 0x12, RZ, 0xfc, !PT ;  /* 0x0000001212107812 */ /* 0x040fe200078efcff */
[----:B------:R-:W-:Y:S01]  /*1850*/  IMAD.MOV.U32 R47, RZ, RZ, R9 ;  /* 0x000000ffff2f7224 */ /* 0x000fe200078e0009 */
[----:B------:R-:W-:Y:S01]  /*1860*/  LOP3.LUT R24, R18, 0x6, RZ, 0xfc, !PT ;  /* 0x0000000612187812 */ /* 0x000fe200078efcff */
[----:B------:R-:W-:Y:S01]  /*1870*/  IMAD R57, R4, R14, R57 ;  /* 0x0000000e04397224 */ /* 0x000fe200078e0239 */
[----:B------:R-:W-:Y:S01]  /*1880*/  LOP3.LUT R14, R18, 0x14, RZ, 0xfc, !PT ;  /* 0x00000014120e7812 */ /* 0x000fe200078efcff */
[--C-:B------:R-:W-:Y:S01]  /*1890*/  @!P4 IMAD.IADD R51, R51, 0x1, -R4.reuse ;  /* 0x000000013333c824 */ /* 0x100fe200078e0a04 */
[----:B------:R-:W-:Y:S01]  /*18a0*/  IABS R59, R16 ;  /* 0x00000010003b7213 */ /* 0x000fe20000000000 */
[--C-:B------:R-:W-:Y:S01]  /*18b0*/  @!P6 IMAD.IADD R53, R53, 0x1, -R4.reuse ;  /* 0x000000013535e824 */ /* 0x100fe200078e0a04 */
[----:B------:R-:W-:Y:S01]  /*18c0*/  IABS R9, R14 ;  /* 0x0000000e00097213 */ /* 0x000fe20000000000 */
[--C-:B------:R-:W-:Y:S01]  /*18d0*/  @!P5 IMAD.IADD R19, R19, 0x1, -R4.reuse ;  /* 0x000000011313d824 */ /* 0x100fe200078e0a04 */
[C---:B------:R-:W-:Y:S01]  /*18e0*/  ISETP.GT.U32.AND P5, PT, R4.reuse, R57, PT ;  /* 0x000000390400720c */ /* 0x040fe20003fa4070 */
[----:B------:R-:W-:Y:S01]  /*18f0*/  @!P2 IMAD.IADD R55, R55, 0x1, -R4 ;  /* 0x000000013737a824 */ /* 0x000fe200078e0a04 */
[----:B------:R-:W-:Y:S01]  /*1900*/  ISETP.GT.U32.AND P2, PT, R4, R53, PT ;  /* 0x000000350400720c */ /* 0x000fe20003f44070 */
[----:B------:R-:W-:Y:S01]  /*1910*/  @!P3 IMAD.MOV R51, RZ, RZ, -R51 ;  /* 0x000000ffff33b224 */ /* 0x000fe200078e0a33 */
[----:B------:R-:W-:Y:S01]  /*1920*/  ISETP.GE.AND P3, PT, R14, RZ, PT ;  /* 0x000000ff0e00720c */ /* 0x000fe20003f66270 */
[----:B------:R-:W-:Y:S01]  /*1930*/  IMAD.MOV.U32 R49, RZ, RZ, R19 ;  /* 0x000000ffff317224 */ /* 0x000fe200078e0013 */
[----:B------:R-:W-:Y:S01]  /*1940*/  LOP3.LUT R14, R18, 0x10, RZ, 0xfc, !PT ;  /* 0x00000010120e7812 */ /* 0x000fe200078efcff */
[----:B------:R-:W-:Y:S01]  /*1950*/  IMAD.HI.U32 R8, R10, R9, RZ ;  /* 0x000000090a087227 */ /* 0x000fe200078e00ff */
[----:B------:R-:W-:-:S02]  /*1960*/  ISETP.GE.AND P4, PT, R22, RZ, PT ;  /* 0x000000ff1600720c */ /* 0x000fc40003f86270 */
[----:B------:R-:W-:Y:S01]  /*1970*/  IABS R65, R14 ;  /* 0x0000000e00417213 */ /* 0x000fe20000000000 */
[----:B------:R-:W-:Y:S01]  /*1980*/  @!P1 IMAD.MOV R49, RZ, RZ, -R49 ;  /* 0x000000ffff319224 */ /* 0x000fe200078e0a31 */
[----:B------:R-:W-:Y:S01]  /*1990*/  ISETP.GT.U32.AND P1, PT, R4, R55, PT ;  /* 0x000000370400720c */ /* 0x000fe20003f24070 */
[----:B------:R-:W-:Y:S01]  /*19a0*/  IMAD.HI.U32 R12, R10, R59, RZ ;  /* 0x0000003b0a0c7227 */ /* 0x000fe200078e00ff */
[----:B------:R-:W-:Y:S02]  /*19b0*/  ISETP.GE.AND P6, PT, R26, RZ, PT ;  /* 0x000000ff1a00720c */ /* 0x000fe40003fc6270 */
[----:B------:R-:W-:Y:S01]  /*19c0*/  LOP3.LUT R22, R18, 0xc, RZ, 0xfc, !PT ;  /* 0x0000000c12167812 */ /* 0x000fe200078efcff */
[----:B------:R-:W-:Y:S01]  /*19d0*/  IMAD.MOV R8, RZ, RZ, -R8 ;  /* 0x000000ffff087224 */ /* 0x000fe200078e0a08 */
[----:B------:R-:W-:Y:S01]  /*19e0*/  IABS R75, R24 ;  /* 0x00000018004b7213 */ /* 0x000fe20000000000 */
[----:B------:R-:W-:Y:S01]  /*19f0*/  IMAD.MOV R12, RZ, RZ, -R12 ;  /* 0x000000ffff0c7224 */ /* 0x000fe200078e0a0c */
[----:B------:R-:W-:Y:S01]  /*1a00*/  IABS R69, R22 ;  /* 0x0000001600457213 */ /* 0x000fe20000000000 */
[----:B------:R-:W-:Y:S01]  /*1a10*/  IMAD R9, R4, R8, R9 ;  /* 0x0000000804097224 */ /* 0x000fe200078e0209 */
[----:B------:R-:W-:Y:S01]  /*1a20*/  LOP3.LUT R26, R18, 0x4, RZ, 0xfc, !PT ;  /* 0x00000004121a7812 */ /* 0x000fe200078efcff */
[----:B------:R-:W-:-:S03]  /*1a30*/  IMAD.HI.U32 R8, R10, R65, RZ ;  /* 0x000000410a087227 */ /* 0x000fc600078e00ff */
[----:B------:R-:W-:Y:S01]  /*1a40*/  IABS R77, R26 ;  /* 0x0000001a004d7213 */ /* 0x000fe20000000000 */
[----:B------:R-:W-:Y:S01]  /*1a50*/  @!P2 IMAD.IADD R53, R53, 0x1, -R4 ;  /* 0x000000013535a824 */ /* 0x000fe200078e0a04 */
[C---:B------:R-:W-:Y:S01]  /*1a60*/  ISETP.GT.U32.AND P2, PT, R4.reuse, R9, PT ;  /* 0x000000090400720c */ /* 0x040fe20003f44070 */
[----:B------:R-:W-:Y:S02]  /*1a70*/  IMAD R19, R4, R12, R59 ;  /* 0x0000000c04137224 */ /* 0x000fe400078e023b */
[----:B------:R-:W-:Y:S02]  /*1a80*/  IMAD.MOV R12, RZ, RZ, -R8 ;  /* 0x000000ffff0c7224 */ /* 0x000fe400078e0a08 */
[----:B------:R-:W-:Y:S01]  /*1a90*/  @!P0 IMAD.MOV R47, RZ, RZ, -R47 ;  /* 0x000000ffff2f8224 */ /* 0x000fe200078e0a2f */
[----:B------:R-:W-:Y:S01]  /*1aa0*/  ISETP.GE.AND P0, PT, R20, RZ, PT ;  /* 0x000000ff1400720c */ /* 0x000fe20003f06270 */
[--C-:B------:R-:W-:Y:S01]  /*1ab0*/  @!P5 IMAD.IADD R57, R57, 0x1, -R4.reuse ;  /* 0x000000013939d824 */ /* 0x100fe200078e0a04 */
[----:B------:R-:W-:Y:S01]  /*1ac0*/  LOP3.LUT R20, R18, 0xe, RZ, 0xfc, !PT ;  /* 0x0000000e12147812 */ /* 0x000fe200078efcff */
[--C-:B------:R-:W-:Y:S01]  /*1ad0*/  @!P1 IMAD.IADD R55, R55, 0x1, -R4.reuse ;  /* 0x0000000137379824 */ /* 0x100fe200078e0a04 */
[C---:B------:R-:W-:Y:S01]  /*1ae0*/  ISETP.GT.U32.AND P1, PT, R4.reuse, R19, PT ;  /* 0x000000130400720c */ /* 0x040fe20003f24070 */
[C---:B------:R-:W-:Y:S01]  /*1af0*/  IMAD R65, R4.reuse, R12, R65 ;  /* 0x0000000c04417224 */ /* 0x040fe200078e0241 */
[C---:B------:R-:W-:Y:S01]  /*1b00*/  ISETP.GT.U32.AND P5, PT, R4.reuse, R57, PT ;  /* 0x000000390400720c */ /* 0x040fe20003fa4070 */
[----:B------:R-:W-:Y:S01]  /*1b10*/  @!P4 IMAD.MOV R55, RZ, RZ, -R55 ;  /* 0x000000ffff37c224 */ /* 0x000fe200078e0a37 */
[----:B------:R-:W-:Y:S01]  /*1b20*/  IABS R67, R20 ;  /* 0x0000001400437213 */ /* 0x000fe20000000000 */
[----:B------:R-:W-:Y:S01]  /*1b30*/  @!P2 IMAD.IADD R9, R9, 0x1, -R4 ;  /* 0x000000010909a824 */ /* 0x000fe200078e0a04 */
[----:B------:R-:W-:Y:S01]  /*1b40*/  ISETP.GT.U32.AND P4, PT, R4, R65, PT ;  /* 0x000000410400720c */ /* 0x000fe20003f84070 */
[----:B------:R-:W-:Y:S01]  /*1b50*/  IMAD.HI.U32 R12, R10, R69, RZ ;  /* 0x000000450a0c7227 */ /* 0x000fe200078e00ff */
[----:B------:R-:W-:-:S03]  /*1b60*/  ISETP.GE.AND P2, PT, R14, RZ, PT ;  /* 0x000000ff0e00720c */ /* 0x000fc60003f46270 */
[----:B------:R-:W-:Y:S01]  /*1b70*/  @!P0 IMAD.MOV R53, RZ, RZ, -R53 ;  /* 0x000000ffff358224 */ /* 0x000fe200078e0a35 */
[----:B------:R-:W-:Y:S01]  /*1b80*/  ISETP.GT.U32.AND P0, PT, R4, R9, PT ;  /* 0x000000090400720c */ /* 0x000fe20003f04070 */
[--C-:B------:R-:W-:Y:S02]  /*1b90*/  @!P1 IMAD.IADD R19, R19, 0x1, -R4.reuse ;  /* 0x0000000113139824 */ /* 0x100fe400078e0a04 */
[----:B------:R-:W-:Y:S01]  /*1ba0*/  @!P5 IMAD.IADD R57, R57, 0x1, -R4 ;  /* 0x000000013939d824 */ /* 0x000fe200078e0a04 */
[----:B------:R-:W-:Y:S01]  /*1bb0*/  ISETP.GE.AND P5, PT, R16, RZ, PT ;  /* 0x000000ff1000720c */ /* 0x000fe20003fa6270 */
[----:B------:R-:W-:Y:S01]  /*1bc0*/  IMAD.HI.U32 R8, R10, R67, RZ ;  /* 0x000000430a087227 */ /* 0x000fe200078e00ff */
[----:B------:R-:W-:-:S03]  /*1bd0*/  ISETP.GT.U32.AND P1, PT, R4, R19, PT ;  /* 0x000000130400720c */ /* 0x000fc60003f24070 */
[----:B------:R-:W-:Y:S02]  /*1be0*/  @!P4 IMAD.IADD R65, R65, 0x1, -R4 ;  /* 0x000000014141c824 */ /* 0x000fe400078e0a04 */
[----:B------:R-:W-:Y:S01]  /*1bf0*/  @!P6 IMAD.MOV R57, RZ, RZ, -R57 ;  /* 0x000000ffff39e224 */ /* 0x000fe200078e0a39 */
[----:B------:R-:W-:Y:S01]  /*1c00*/  ISETP.GE.AND P6, PT, R20, RZ, PT ;  /* 0x000000ff1400720c */ /* 0x000fe20003fc6270 */
[----:B------:R-:W-:Y:S01]  /*1c10*/  IMAD.MOV R8, RZ, RZ, -R8 ;  /* 0x000000ffff087224 */ /* 0x000fe200078e0a08 */
[----:B------:R-:W-:Y:S01]  /*1c20*/  ISETP.GT.U32.AND P4, PT, R4, R65, PT ;  /* 0x000000410400720c */ /* 0x000fe20003f84070 */
[----:B------:R-:W-:Y:S01]  /*1c30*/  @!P0 IMAD.IADD R9, R9, 0x1, -R4 ;  /* 0x0000000109098824 */ /* 0x000fe200078e0a04 */
[----:B------:R-:W-:Y:S01]  /*1c40*/  LOP3.LUT R20, R18, 0xa, RZ, 0xfc, !PT ;  /* 0x0000000a12147812 */ /* 0x000fe200078efcff */
[----:B------:R-:W-:Y:S01]  /*1c50*/  IMAD.MOV R12, RZ, RZ, -R12 ;  /* 0x000000ffff0c7224 */ /* 0x000fe200078e0a0c */
[----:B------:R-:W-:Y:S01]  /*1c60*/  ISETP.GE.AND P0, PT, R22, RZ, PT ;  /* 0x000000ff1600720c */ /* 0x000fe20003f06270 */
[C---:B------:R-:W-:Y:S01]  /*1c70*/  IMAD R67, R4.reuse, R8, R67 ;  /* 0x0000000804437224 */ /* 0x040fe200078e0243 */
[----:B------:R-:W-:Y:S01]  /*1c80*/  IABS R71, R20 ;  /* 0x0000001400477213 */ /* 0x000fe20000000000 */
[----:B------:R-:W-:Y:S01]  /*1c90*/  IMAD R69, R4, R12, R69 ;  /* 0x0000000c04457224 */ /* 0x000fe200078e0245 */
[----:B------:R-:W-:Y:S01]  /*1ca0*/  LOP3.LUT R22, R18, 0x8, RZ, 0xfc, !PT ;  /* 0x0000000812167812 */ /* 0x000fe200078efcff */
[----:B------:R-:W-:Y:S01]  /*1cb0*/  @!P1 IMAD.IADD R19, R19, 0x1, -R4 ;  /* 0x0000000113139824 */ /* 0x000fe200078e0a04 */
[----:B------:R-:W-:Y:S01]  /*1cc0*/  ISETP.GT.U32.AND P1, PT, R4, R67, PT ;  /* 0x000000430400720c */ /* 0x000fe20003f24070 */
[----:B------:R-:W-:Y:S01]  /*1cd0*/  IMAD.HI.U32 R8, R10, R71, RZ ;  /* 0x000000470a087227 */ /* 0x000fe200078e00ff */
[----:B------:R-:W-:-:S03]  /*1ce0*/  IABS R73, R22 ;  /* 0x0000001600497213 */ /* 0x000fc60000000000 */
[----:B------:R-:W-:Y:S01]  /*1cf0*/  @!P4 IMAD.IADD R65, R65, 0x1, -R4 ;  /* 0x000000014141c824 */ /* 0x000fe200078e0a04 */
[----:B------:R-:W-:Y:S01]  /*1d00*/  ISETP.GT.U32.AND P4, PT, R4, R69, PT ;  /* 0x000000450400720c */ /* 0x000fe20003f84070 */
[----:B------:R-:W-:Y:S02]  /*1d10*/  IMAD.MOV R14, RZ, RZ, -R8 ;  /* 0x000000ffff0e7224 */ /* 0x000fe400078e0a08 */
[----:B------:R-:W-:-:S04]  /*1d20*/  IMAD.HI.U32 R8, R10, R73, RZ ;  /* 0x000000490a087227 */ /* 0x000fc800078e00ff */
[----:B------:R-:W-:Y:S02]  /*1d30*/  IMAD.MOV R16, RZ, RZ, -R8 ;  /* 0x000000ffff107224 */ /* 0x000fe400078e0a08 */
[--C-:B------:R-:W-:Y:S02]  /*1d40*/  @!P1 IMAD.IADD R67, R67, 0x1, -R4.reuse ;  /* 0x0000000143439824 */ /* 0x100fe400078e0a04 */
[C---:B------:R-:W-:Y:S02]  /*1d50*/  IMAD R73, R4.reuse, R16, R73 ;  /* 0x0000001004497224 */ /* 0x040fe400078e0249 */
[----:B------:R-:W-:Y:S01]  /*1d60*/  @!P4 IMAD.IADD R69, R69, 0x1, -R4 ;  /* 0x000000014545c824 */ /* 0x000fe200078e0a04 */
[----:B------:R-:W-:Y:S01]  /*1d70*/  ISETP.GT.U32.AND P1, PT, R4, R67, PT ;  /* 0x000000430400720c */ /* 0x000fe20003f24070 */
[----:B------:R-:W-:Y:S01]  /*1d80*/  IMAD.HI.U32 R12, R10, R75, RZ ;  /* 0x0000004b0a0c7227 */ /* 0x000fe200078e00ff */
[----:B------:R-:W-:-:S03]  /*1d90*/  ISETP.GT.U32.AND P4, PT, R4, R73, PT ;  /* 0x000000490400720c */ /* 0x000fc60003f84070 */
[----:B------:R-:W-:Y:S02]  /*1da0*/  IMAD.MOV R12, RZ, RZ, -R12 ;  /* 0x000000ffff0c7224 */ /* 0x000fe400078e0a0c */
[----:B------:R-:W-:-:S04]  /*1db0*/  IMAD.HI.U32 R8, R10, R81, RZ ;  /* 0x000000510a087227 */ /* 0x000fc800078e00ff */
[----:B------:R-:W-:Y:S01]  /*1dc0*/  IMAD R75, R4, R12, R75 ;  /* 0x0000000c044b7224 */ /* 0x000fe200078e024b */
[----:B------:R-:W-:Y:S01]  /*1dd0*/  LOP3.LUT R12, R18, 0x2, RZ, 0xfc, !PT ;  /* 0x00000002120c7812 */ /* 0x000fe200078efcff */
[----:B------:R-:W-:Y:S02]  /*1de0*/  IMAD.MOV R8, RZ, RZ, -R8 ;  /* 0x000000ffff087224 */ /* 0x000fe400078e0a08 */
[C---:B------:R-:W-:Y:S01]  /*1df0*/  IMAD R71, R4.reuse, R14, R71 ;  /* 0x0000000e04477224 */ /* 0x040fe200078e0247 */
[----:B------:R-:W-:Y:S01]  /*1e00*/  IABS R79, R12 ;  /* 0x0000000c004f7213 */ /* 0x000fe20000000000 */
[----:B------:R-:W-:Y:S02]  /*1e10*/  IMAD.MOV.U32 R59, RZ, RZ, R9 ;  /* 0x000000ffff3b7224 */ /* 0x000fe400078e0009 */
[----:B------:R-:W-:Y:S02]  /*1e20*/  @!P4 IMAD.IADD R73, R73, 0x1, -R4 ;  /* 0x000000014949c824 */ /* 0x000fe400078e0a04 */
[----:B------:R-:W-:-:S02]  /*1e30*/  IMAD R81, R4, R8, R81 ;  /* 0x0000000804517224 */ /* 0x000fc400078e0251 */
[----:B------:R-:W-:Y:S02]  /*1e40*/  IMAD.MOV.U32 R61, RZ, RZ, R19 ;  /* 0x000000ffff3d7224 */ /* 0x000fe400078e0013 */
[----:B------:R-:W-:Y:S01]  /*1e50*/  @!P1 IMAD.IADD R67, R67, 0x1, -R4 ;  /* 0x0000000143439824 */ /* 0x000fe200078e0a04 */
[C---:B------:R-:W-:Y:S01]  /*1e60*/  ISETP.GT.U32.AND P1, PT, R4.reuse, R71, PT ;  /* 0x000000470400720c */ /* 0x040fe20003f24070 */
[----:B------:R-:W-:Y:S01]  /*1e70*/  @!P3 IMAD.MOV R59, RZ, RZ, -R59 ;  /* 0x000000ffff3bb224 */ /* 0x000fe200078e0a3b */
[C---:B------:R-:W-:Y:S01]  /*1e80*/  ISETP.GT.U32.AND P3, PT, R4.reuse, R69, PT ;  /* 0x000000450400720c */ /* 0x040fe20003f64070 */
[----:B------:R-:W-:Y:S01]  /*1e90*/  @!P2 IMAD.MOV R65, RZ, RZ, -R65 ;  /* 0x000000ffff41a224 */ /* 0x000fe200078e0a41 */
[----:B------:R-:W-:Y:S01]  /*1ea0*/  ISETP.GT.U32.AND P2, PT, R4, R73, PT ;  /* 0x000000490400720c */ /* 0x000fe20003f44070 */
[----:B------:R-:W-:-:S04]  /*1eb0*/  IMAD.HI.U32 R14, R10, R77, RZ ;  /* 0x0000004d0a0e7227 */ /* 0x000fc800078e00ff */
[----:B------:R-:W-:-:S04]  /*1ec0*/  IMAD.HI.U32 R10, R10, R79, RZ ;  /* 0x0000004f0a0a7227 */ /* 0x000fc800078e00ff */
[----:B------:R-:W-:Y:S01]  /*1ed0*/  @!P5 IMAD.MOV R61, RZ, RZ, -R61 ;  /* 0x000000ffff3dd224 */ /* 0x000fe200078e0a3d */
[C---:B------:R-:W-:Y:S01]  /*1ee0*/  ISETP.GT.U32.AND P5, PT, R4.reuse, R81, PT ;  /* 0x000000510400720c */ /* 0x040fe20003fa4070 */
[----:B------:R-:W-:Y:S02]  /*1ef0*/  IMAD.MOV R14, RZ, RZ, -R14 ;  /* 0x000000ffff0e7224 */ /* 0x000fe400078e0a0e */
[----:B------:R-:W-:Y:S02]  /*1f00*/  IMAD.MOV R10, RZ, RZ, -R10 ;  /* 0x000000ffff0a7224 */ /* 0x000fe400078e0a0a */
[C---:B------:R-:W-:Y:S02]  /*1f10*/  IMAD R77, R4.reuse, R14, R77 ;  /* 0x0000000e044d7224 */ /* 0x040fe400078e024d */
[C---:B------:R-:W-:Y:S02]  /*1f20*/  IMAD R79, R4.reuse, R10, R79 ;  /* 0x0000000a044f7224 */ /* 0x040fe400078e024f */
[--C-:B------:R-:W-:Y:S01]  /*1f30*/  @!P1 IMAD.IADD R71, R71, 0x1, -R4.reuse ;  /* 0x0000000147479824 */ /* 0x100fe200078e0a04 */
[C---:B------:R-:W-:Y:S01]  /*1f40*/  ISETP.GT.U32.AND P1, PT, R4.reuse, R75, PT ;  /* 0x0000004b0400720c */ /* 0x040fe20003f24070 */
[--C-:B------:R-:W-:Y:S01]  /*1f50*/  @!P3 IMAD.IADD R69, R69, 0x1, -R4.reuse ;  /* 0x000000014545b824 */ /* 0x100fe200078e0a04 */
[C---:B------:R-:W-:Y:S01]  /*1f60*/  ISETP.GT.U32.AND P3, PT, R4.reuse, R77, PT ;  /* 0x0000004d0400720c */ /* 0x040fe20003f64070 */
[--C-:B------:R-:W-:Y:S01]  /*1f70*/  @!P2 IMAD.IADD R73, R73, 0x1, -R4.reuse ;  /* 0x000000014949a824 */ /* 0x100fe200078e0a04 */
[C---:B------:R-:W-:Y:S01]  /*1f80*/  ISETP.GT.U32.AND P2, PT, R4.reuse, R79, PT ;  /* 0x0000004f0400720c */ /* 0x040fe20003f44070 */
[----:B------:R-:W-:Y:S01]  /*1f90*/  @!P5 IMAD.IADD R81, R81, 0x1, -R4 ;  /* 0x000000015151d824 */ /* 0x000fe200078e0a04 */
[----:B------:R-:W-:Y:S01]  /*1fa0*/  ISETP.GT.U32.AND P4, PT, R4, R71, PT ;  /* 0x000000470400720c */ /* 0x000fe20003f84070 */
[----:B------:R-:W-:Y:S01]  /*1fb0*/  @!P0 IMAD.MOV R69, RZ, RZ, -R69 ;  /* 0x000000ffff458224 */ /* 0x000fe200078e0a45 */
[----:B------:R-:W-:Y:S01]  /*1fc0*/  ISETP.GE.AND P5, PT, R22, RZ, PT ;  /* 0x000000ff1600720c */ /* 0x000fe20003fa6270 */
[----:B------:R-:W-:Y:S01]  /*1fd0*/  IMAD.U32 R8, RZ, RZ, UR12 ;  /* 0x0000000cff087e24 */ /* 0x000fe2000f8e00ff */
[----:B------:R-:W-:Y:S01]  /*1fe0*/  ISETP.GT.U32.AND P0, PT, R4, R81, PT ;  /* 0x000000510400720c */ /* 0x000fe20003f04070 */
[----:B------:R-:W-:-:S02]  /*1ff0*/  IMAD.U32 R9, RZ, RZ, UR12 ;  /* 0x0000000cff097e24 */ /* 0x000fc4000f8e00ff */
[----:B------:R-:W-:Y:S01]  /*2000*/  @!P1 IMAD.IADD R75, R75, 0x1, -R4 ;  /* 0x000000014b4b9824 */ /* 0x000fe200078e0a04 */
[----:B------:R-:W-:Y:S01]  /*2010*/  SHF.R.U32.HI R19, RZ, 0x4, R8 ;  /* 0x00000004ff137819 */ /* 0x000fe20000011608 */
[--C-:B------:R-:W-:Y:S02]  /*2020*/  @!P3 IMAD.IADD R77, R77, 0x1, -R4.reuse ;  /* 0x000000014d4db824 */ /* 0x100fe400078e0a04 */
[--C-:B------:R-:W-:Y:S01]  /*2030*/  @!P2 IMAD.IADD R79, R79, 0x1, -R4.reuse ;  /* 0x000000014f4fa824 */ /* 0x100fe200078e0a04 */
[----:B------:R-:W-:Y:S01]  /*2040*/  SGXT.U32 R19, R19, 0xe ;  /* 0x0000000e1313781a */ /* 0x000fe20000000000 */
[----:B------:R-:W-:Y:S01]  /*2050*/  VIADD R8, R9, 0x2000 ;  /* 0x0000200009087836 */ /* 0x000fe20000000000 */
[C---:B------:R-:W-:Y:S01]  /*2060*/  ISETP.GT.U32.AND P1, PT, R4.reuse, R75, PT ;  /* 0x0000004b0400720c */ /* 0x040fe20003f24070 */
[----:B------:R-:W-:Y:S01]  /*2070*/  IMAD.MOV.U32 R9, RZ, RZ, RZ ;  /* 0x000000ffff097224 */ /* 0x000fe200078e00ff */
[C---:B------:R-:W-:Y:S01]  /*2080*/  ISETP.GT.U32.AND P3, PT, R4.reuse, R77, PT ;  /* 0x0000004d0400720c */ /* 0x040fe20003f64070 */
[--C-:B------:R-:W-:Y:S01]  /*2090*/  @!P0 IMAD.IADD R81, R81, 0x1, -R4.reuse ;  /* 0x0000000151518824 */ /* 0x100fe200078e0a04 */
[----:B------:R-:W-:Y:S01]  /*20a0*/  ISETP.GT.U32.AND P2, PT, R4, R79, PT ;  /* 0x0000004f0400720c */ /* 0x000fe20003f44070 */
[----:B------:R-:W-:Y:S01]  /*20b0*/  @!P4 IMAD.IADD R71, R71, 0x1, -R4 ;  /* 0x000000014747c824 */ /* 0x000fe200078e0a04 */
[----:B------:R-:W-:Y:S01]  /*20c0*/  IADD3 R14, P0, R19, 0x2, RZ ;  /* 0x00000002130e7810 */ /* 0x000fe20007f1e0ff */
[----:B------:R-:W-:Y:S01]  /*20d0*/  @!P6 IMAD.MOV R67, RZ, RZ, -R67 ;  /* 0x000000ffff43e224 */ /* 0x000fe200078e0a43 */
[----:B------:R-:W-:Y:S01]  /*20e0*/  ISETP.GE.AND P4, PT, R20, RZ, PT ;  /* 0x000000ff1400720c */ /* 0x000fe20003f86270 */
[----:B------:R-:W-:Y:S01]  /*20f0*/  @!P5 IMAD.MOV R73, RZ, RZ, -R73 ;  /* 0x000000ffff49d224 */ /* 0x000fe200078e0a49 */
[----:B------:R-:W-:-:S02]  /*2100*/  IADD3.X R10, R9, -0x7fffffe0, RZ, P0, !PT ;  /* 0x80000020090a7810 */ /* 0x000fc400007fe4ff */
[----:B------:R-:W-:Y:S01]  /*2110*/  ISETP.GE.AND P0, PT, R12, RZ, PT ;  /* 0x000000ff0c00720c */ /* 0x000fe20003f06270 */
[--C-:B------:R-:W-:Y:S01]  /*2120*/  @!P1 IMAD.IADD R75, R75, 0x1, -R4.reuse ;  /* 0x000000014b4b9824 */ /* 0x100fe200078e0a04 */
[----:B------:R-:W-:Y:S01]  /*2130*/  ISETP.GE.AND P1, PT, R24, RZ, PT ;  /* 0x000000ff1800720c */ /* 0x000fe20003f26270 */
[--C-:B------:R-:W-:Y:S01]  /*2140*/  @!P3 IMAD.IADD R77, R77, 0x1, -R4.reuse ;  /* 0x000000014d4db824 */ /* 0x100fe200078e0a04 */
[----:B------:R-:W-:Y:S01]  /*2150*/  ISETP.GE.AND P3, PT, R26, RZ, PT ;  /* 0x000000ff1a00720c */ /* 0x000fe20003f66270 */
[----:B------:R-:W-:Y:S01]  /*2160*/  @!P2 IMAD.IADD R79, R79, 0x1, -R4 ;  /* 0x000000014f4fa824 */ /* 0x000fe200078e0a04 */
[----:B------:R-:W-:Y:S02]  /*2170*/  ISETP.GE.AND P6, PT, R18, RZ, PT ;  /* 0x000000ff1200720c */ /* 0x000fe40003fc6270 */
[----:B------:R-:W-:Y:S01]  /*2180*/  SHF.R.U32.HI R8, RZ, 0x4, R8 ;  /* 0x00000004ff087819 */ /* 0x000fe20000011608 */
[----:B------:R-:W-:Y:S01]  /*2190*/  @!P4 IMAD.MOV R71, RZ, RZ, -R71 ;  /* 0x000000ffff47c224 */ /* 0x000fe200078e0a47 */
[----:B------:R-:W-:-:S02]  /*21a0*/  ISETP.NE.AND P2, PT, R63, RZ, PT ;  /* 0x000000ff3f00720c */ /* 0x000fc40003f45270 */
[----:B------:R-:W-:Y:S01]  /*21b0*/  LOP3.LUT R4, RZ, R63, RZ, 0x33, !PT ;  /* 0x0000003fff047212 */ /* 0x000fe200078e33ff */
[----:B------:R-:W-:Y:S01]  /*21c0*/  @!P0 IMAD.MOV R79, RZ, RZ, -R79 ;  /* 0x000000ffff4f8224 */ /* 0x000fe200078e0a4f */
[----:B------:R-:W-:Y:S01]  /*21d0*/  SGXT.U32 R8, R8, 0xe ;  /* 0x0000000e0808781a */ /* 0x000fe20000000000 */
[----:B------:R-:W-:Y:S01]  /*21e0*/  @!P1 IMAD.MOV R75, RZ, RZ, -R75 ;  /* 0x000000ffff4b9224 */ /* 0x000fe200078e0a4b */
[----:B------:R-:W-:Y:S01]  /*21f0*/  SEL R11, R4, R11, !P2 ;  /* 0x0000000b040b7207 */ /* 0x000fe20005000000 */
[----:B------:R-:W-:Y:S01]  /*2200*/  @!P3 IMAD.MOV R77, RZ, RZ, -R77 ;  /* 0x000000ffff4db224 */ /* 0x000fe200078e0a4d */
[----:B------:R-:W-:Y:S01]  /*2210*/  IADD3 R16, P0, R7, UR16, RZ ;  /* 0x0000001007107c10 */ /* 0x000fe2000ff1e0ff */
[----:B------:R-:W-:Y:S01]  /*2220*/  @!P6 IMAD.MOV R81, RZ, RZ, -R81 ;  /* 0x000000ffff51e224 */ /* 0x000fe200078e0a51 */
[C---:B------:R-:W-:Y:S01]  /*2230*/  R2UR UR6, R8.reuse ;  /* 0x00000000080672ca */ /* 0x040fe200000e0000 */
[----:B------:R-:W-:Y:S01]  /*2240*/  IMAD R11, R11, UR4, RZ ;  /* 0x000000040b0b7c24 */ /* 0x000fe2000f8e02ff */
[----:B------:R-:W-:-:S02]  /*2250*/  R2UR UR10, R8 ;  /* 0x00000000080a72ca */ /* 0x000fc400000e0000 */
[----:B------:R-:W-:Y:S02]  /*2260*/  CS2R R62, SRZ ;  /* 0x00000000003e7805 */ /* 0x000fe4000001ff00 */
[C---:B------:R-:W-:Y:S02]  /*2270*/  SEL R15, R4.reuse, R15, !P2 ;  /* 0x0000000f040f7207 */ /* 0x040fe40005000000 */
[C---:B------:R-:W-:Y:S02]  /*2280*/  SEL R8, R4.reuse, R21, !P2 ;  /* 0x0000001504087207 */ /* 0x040fe40005000000 */
[C---:B------:R-:W-:Y:S01]  /*2290*/  SEL R25, R4.reuse, R25, !P2 ;  /* 0x0000001904197207 */ /* 0x040fe20005000000 */
[----:B------:R-:W-:Y:S01]  /*22a0*/  IMAD R15, R15, UR4, RZ ;  /* 0x000000040f0f7c24 */ /* 0x000fe2000f8e02ff */
[----:B------:R-:W-:Y:S01]  /*22b0*/  SEL R27, R4, R27, !P2 ;  /* 0x0000001b041b7207 */ /* 0x000fe20005000000 */
[----:B------:R-:W-:Y:S01]  /*22c0*/  IMAD R8, R8, UR4, RZ ;  /* 0x0000000408087c24 */ /* 0x000fe2000f8e02ff */
[C---:B------:R-:W-:Y:S01]  /*22d0*/  SEL R29, R4.reuse, R29, !P2 ;  /* 0x0000001d041d7207 */ /* 0x040fe20005000000 */
[----:B------:R-:W-:Y:S01]  /*22e0*/  IMAD R25, R25, UR4, RZ ;  /* 0x0000000419197c24 */ /* 0x000fe2000f8e02ff */
[C---:B------:R-:W-:Y:S01]  /*22f0*/  SEL R31, R4.reuse, R31, !P2 ;  /* 0x0000001f041f7207 */ /* 0x040fe20005000000 */
[----:B------:R-:W-:Y:S01]  /*2300*/  IMAD R27, R27, UR4, RZ ;  /* 0x000000041b1b7c24 */ /* 0x000fe2000f8e02ff */
[----:B------:R-:W-:Y:S01]  /*2310*/  LEA.HI.X.SX32 R21, R7, UR17, 0x1, P0 ;  /* 0x0000001107157c11 */ /* 0x000fe200080f0eff */
[----:B------:R-:W-:Y:S01]  /*2320*/  ULDC.64 UR16, c[0x0][0x218] ;  /* 0x0000860000107ab9 */ /* 0x000fe20000000a00 */
[C---:B------:R-:W-:Y:S01]  /*2330*/  SEL R33, R4.reuse, R33, !P2 ;  /* 0x0000002104217207 */ /* 0x040fe20005000000 */
[----:B------:R-:W-:Y:S01]  /*2340*/  IMAD R29, R29, UR4, RZ ;  /* 0x000000041d1d7c24 */ /* 0x000fe2000f8e02ff */
        /* <DEDUP_REMOVED lines=10> */
[----:B------:R-:W-:Y:S01]  /*23f0*/  SHF.R.S32.HI R220, RZ, 0x1f, R11 ;  /* 0x0000001fffdc7819 */ /* 0x000fe2000001140b */
[----:B------:R-:W-:Y:S01]  /*2400*/  IMAD R41, R41, UR4, RZ ;  /* 0x0000000429297c24 */ /* 0x000fe2000f8e02ff */
[----:B------:R-:W-:Y:S01]  /*2410*/  IADD3 R12, P4, R11, UR16, RZ ;  /* 0x000000100b0c7c10 */ /* 0x000fe2000ff9e0ff */
[----:B------:R-:W-:Y:S01]  /*2420*/  IMAD R43, R43, UR4, RZ ;  /* 0x000000042b2b7c24 */ /* 0x000fe2000f8e02ff */
[----:B------:R-:W-:Y:S01]  /*2430*/  SEL R13, R4, R13, !P2 ;  /* 0x0000000d040d7207 */ /* 0x000fe20005000000 */
[----:B------:R-:W-:Y:S01]  /*2440*/  IMAD.SHL.U32 R7, R2, 0x8, RZ ;  /* 0x0000000802077824 */ /* 0x000fe200078e00ff */
[----:B------:R-:W-:-:S02]  /*2450*/  SEL R45, R4, R45, !P2 ;  /* 0x0000002d042d7207 */ /* 0x000fc40005000000 */
        /* <DEDUP_REMOVED lines=32> */
[----:B------:R-:W-:Y:S01]  /*2660*/  SEL R4, R4, R81, !P2 ;  /* 0x0000005104047207 */ /* 0x000fe20005000000 */
[----:B------:R-:W-:Y:S01]  /*2670*/  IMAD R77, R77, UR4, RZ ;  /* 0x000000044d4d7c24 */ /* 0x000fe2000f8e02ff */
[----:B------:R-:W-:Y:S01]  /*2680*/  IADD3.X R220, R220, UR17, RZ, P4, !PT ;  /* 0x00000011dcdc7c10 */ /* 0x000fe2000a7fe4ff */
[----:B------:R-:W-:Y:S01]  /*2690*/  IMAD R79, R79, UR4, RZ ;  /* 0x000000044f4f7c24 */ /* 0x000fe2000f8e02ff */
[----:B------:R-:W-:Y:S01]  /*26a0*/  SHF.R.S32.HI R198, RZ, 0x1f, R15 ;  /* 0x0000001fffc67819 */ /* 0x000fe2000001140f */
[----:B------:R-:W-:Y:S01]  /*26b0*/  IMAD R18, R4, UR4, RZ ;  /* 0x0000000404127c24 */ /* 0x000fe2000f8e02ff */
[----:B------:R-:W-:-:S02]  /*26c0*/  IADD3 R208, P3, R15, UR16, RZ ;  /* 0x000000100fd07c10 */ /* 0x000fc4000ff7e0ff */
[----:B------:R-:W-:Y:S02]  /*26d0*/  CS2R R80, SRZ ;  /* 0x0000000000507805 */ /* 0x000fe4000001ff00 */
[----:B------:R-:W-:Y:S01]  /*26e0*/  SHF.R.S32.HI R194, RZ, 0x1f, R8 ;  /* 0x0000001fffc27819 */ /* 0x000fe20000011408 */
[----:B------:R-:W-:Y:S01]  /*26f0*/  UMOV UR4, 0xfffffffe ;  /* 0xfffffffe00047882 */ /* 0x000fe20000000000 */
[----:B------:R-:W-:Y:S02]  /*2700*/  IADD3 R210, P1, R8, UR16, RZ ;  /* 0x0000001008d27c10 */ /* 0x000fe4000ff3e0ff */
[----:B------:R-:W-:Y:S02]  /*2710*/  SHF.R.S32.HI R190, RZ, 0x1f, R25 ;  /* 0x0000001fffbe7819 */ /* 0x000fe40000011419 */
[----:B------:R-:W-:Y:S02]  /*2720*/  IADD3 R212, P0, R25, UR16, RZ ;  /* 0x0000001019d47c10 */ /* 0x000fe4000ff1e0ff */
[----:B------:R-:W-:-:S02]  /*2730*/  CS2R R24, SRZ ;  /* 0x0000000000187805 */ /* 0x000fc4000001ff00 */
[----:B------:R-:W-:Y:S02]  /*2740*/  SHF.R.S32.HI R186, RZ, 0x1f, R27 ;  /* 0x0000001fffba7819 */ /* 0x000fe4000001141b */
[----:B------:R-:W-:Y:S02]  /*2750*/  IADD3 R214, P2, R27, UR16, RZ ;  /* 0x000000101bd67c10 */ /* 0x000fe4000ff5e0ff */
[----:B------:R-:W-:Y:S02]  /*2760*/  CS2R R26, SRZ ;  /* 0x00000000001a7805 */ /* 0x000fe4000001ff00 */
[----:B------:R-:W-:Y:S02]  /*2770*/  SHF.R.S32.HI R182, RZ, 0x1f, R29 ;  /* 0x0000001fffb67819 */ /* 0x000fe4000001141d */
[----:B------:R-:W-:Y:S02]  /*2780*/  IADD3 R216, P5, R29, UR16, RZ ;  /* 0x000000101dd87c10 */ /* 0x000fe4000ffbe0ff */
[----:B------:R-:W-:-:S02]  /*2790*/  CS2R R28, SRZ ;  /* 0x00000000001c7805 */ /* 0x000fc4000001ff00 */
[----:B------:R-:W-:Y:S02]  /*27a0*/  SHF.R.S32.HI R178, RZ, 0x1f, R31 ;  /* 0x0000001fffb27819 */ /* 0x000fe4000001141f */
[----:B------:R-:W-:Y:S02]  /*27b0*/  IADD3 R218, P4, R31, UR16, RZ ;  /* 0x000000101fda7c10 */ /* 0x000fe4000ff9e0ff */
[----:B------:R-:W-:Y:S02]  /*27c0*/  CS2R R30, SRZ ;  /* 0x00000000001e7805 */ /* 0x000fe4000001ff00 */
[----:B------:R-:W-:Y:S02]  /*27d0*/  R2UR UR8, R14 ;  /* 0x000000000e0872ca */ /* 0x000fe400000e0000 */
[----:B------:R-:W0:Y:S01]  /*27e0*/  LDC R14, c[0x0][0x238] ;  /* 0x00008e00ff0e7b82 */ /* 0x000e220000000800 */
[----:B------:R-:W-:Y:S02]  /*27f0*/  IADD3.X R198, R198, UR17, RZ, P3, !PT ;  /* 0x00000011c6c67c10 */ /* 0x000fe40009ffe4ff */
[----:B------:R-:W-:-:S02]  /*2800*/  IADD3.X R194, R194, UR17, RZ, P1, !PT ;  /* 0x00000011c2c27c10 */ /* 0x000fc40008ffe4ff */
[----:B------:R-:W-:Y:S02]  /*2810*/  IADD3.X R190, R190, UR17, RZ, P0, !PT ;  /* 0x00000011bebe7c10 */ /* 0x000fe400087fe4ff */
[----:B------:R-:W-:Y:S02]  /*2820*/  IADD3.X R186, R186, UR17, RZ, P2, !PT ;  /* 0x00000011baba7c10 */ /* 0x000fe400097fe4ff */
[----:B------:R-:W-:Y:S02]  /*2830*/  IADD3.X R182, R182, UR17, RZ, P5, !PT ;  /* 0x00000011b6b67c10 */ /* 0x000fe4000affe4ff */
[----:B------:R-:W-:Y:S02]  /*2840*/  IADD3.X R178, R178, UR17, RZ, P4, !PT ;  /* 0x00000011b2b27c10 */ /* 0x000fe4000a7fe4ff */
[----:B------:R-:W-:Y:S02]  /*2850*/  SHF.R.S32.HI R174, RZ, 0x1f, R33 ;  /* 0x0000001fffae7819 */ /* 0x000fe40000011421 */
[----:B------:R-:W-:-:S02]  /*2860*/  IADD3 R204, P3, R33, UR16, RZ ;  /* 0x0000001021cc7c10 */ /* 0x000fc4000ff7e0ff */
[----:B------:R-:W-:Y:S02]  /*2870*/  CS2R R32, SRZ ;  /* 0x0000000000207805 */ /* 0x000fe4000001ff00 */
[----:B------:R-:W-:Y:S02]  /*2880*/  SHF.R.S32.HI R170, RZ, 0x1f, R35 ;  /* 0x0000001fffaa7819 */ /* 0x000fe40000011423 */
[----:B------:R-:W-:Y:S02]  /*2890*/  IADD3 R200, P1, R35, UR16, RZ ;  /* 0x0000001023c87c10 */ /* 0x000fe4000ff3e0ff */
[----:B------:R-:W-:Y:S02]  /*28a0*/  CS2R R34, SRZ ;  /* 0x0000000000227805 */ /* 0x000fe4000001ff00 */
        /* <DEDUP_REMOVED lines=36> */
[----:B------:R-:W-:Y:S02]  /*2af0*/  R2UR UR11, R9 ;  /* 0x00000000090b72ca */ /* 0x000fe400000e0000 */
[----:B------:R-:W-:-:S02]  /*2b00*/  R2UR UR9, R10 ;  /* 0x000000000a0972ca */ /* 0x000fc400000e0000 */
[----:B------:R-:W-:Y:S02]  /*2b10*/  LOP3.LUT R15, R2, 0x3f, RZ, 0xc0, !PT ;  /* 0x0000003f020f7812 */ /* 0x000fe400078ec0ff */
[----:B------:R-:W-:Y:S02]  /*2b20*/  LOP3.LUT R8, R7, 0x30, RZ, 0xc0, !PT ;  /* 0x0000003007087812 */ /* 0x000fe400078ec0ff */
[----:B------:R-:W-:Y:S01]  /*2b30*/  IADD3.X R150, R150, UR17, RZ, P3, !PT ;  /* 0x0000001196967c10 */ /* 0x000fe20009ffe4ff */
[----:B------:R-:W-:Y:S01]  /*2b40*/  IMAD R15, R15, UR7, RZ ;  /* 0x000000070f0f7c24 */ /* 0x000fe2000f8e02ff */
[----:B------:R-:W-:Y:S01]  /*2b50*/  IADD3.X R130, R130, UR17, RZ, P1, !PT ;  /* 0x0000001182827c10 */ /* 0x000fe20008ffe4ff */
[----:B------:R-:W-:Y:S01]  /*2b60*/  UMOV UR7, 0x80000020 ;  /* 0x8000002000077882 */ /* 0x000fe20000000000 */
[----:B------:R-:W-:Y:S01]  /*2b70*/  IADD3.X R126, R126, UR17, RZ, P0, !PT ;  /* 0x000000117e7e7c10 */ /* 0x000fe200087fe4ff */
[----:B------:R-:W-:Y:S01]  /*2b80*/  UIADD3.64 UR10, UR10, -UR4, URZ ;  /* 0x800000040a0a7297 */ /* 0x000fe2000fffe03f */
[----:B------:R-:W-:Y:S01]  /*2b90*/  IADD3.X R122, R122, UR17, RZ, P2, !PT ;  /* 0x000000117a7a7c10 */ /* 0x000fe200097fe4ff */
[----:B------:R-:W-:Y:S01]  /*2ba0*/  UIADD3.64 UR20, UR8, 0x100, URZ ;  /* 0x0000010008147897 */ /* 0x000fe2000fffe03f */
[----:B------:R-:W-:-:S02]  /*2bb0*/  IADD3.X R118, R118, UR17, RZ, P5, !PT ;  /* 0x0000001176767c10 */ /* 0x000fc4000affe4ff */
[----:B------:R-:W-:Y:S02]  /*2bc0*/  IADD3.X R114, R114, UR17, RZ, P4, !PT ;  /* 0x0000001172727c10 */ /* 0x000fe4000a7fe4ff */
        /* <DEDUP_REMOVED lines=19> */
[----:B------:R-:W-:Y:S01]  /*2d00*/  IADD3 R206, P6, R13, UR16, RZ ;  /* 0x000000100dce7c10 */ /* 0x000fe2000ffde0ff */
[----:B------:R-:W-:Y:S01]  /*2d10*/  IMAD R13, R3, 0x40, R8 ;  /* 0x00000040030d7824 */ /* 0x000fe200078e0208 */
[----:B------:R-:W-:Y:S02]  /*2d20*/  IADD3.X R110, R110, UR17, RZ, P3, !PT ;  /* 0x000000116e6e7c10 */ /* 0x000fe40009ffe4ff */
[----:B------:R-:W-:Y:S02]  /*2d30*/  IADD3.X R106, R106, UR17, RZ, P1, !PT ;  /* 0x000000116a6a7c10 */ /* 0x000fe40008ffe4ff */
[----:B------:R-:W-:-:S02]  /*2d40*/  IADD3.X R102, R102, UR17, RZ, P0, !PT ;  /* 0x0000001166667c10 */ /* 0x000fc400087fe4ff */
[----:B------:R-:W-:Y:S02]  /*2d50*/  IADD3.X R98, R98, UR17, RZ, P2, !PT ;  /* 0x0000001162627c10 */ /* 0x000fe400097fe4ff */
[----:B------:R-:W-:Y:S02]  /*2d60*/  IADD3.X R94, R94, UR17, RZ, P5, !PT ;  /* 0x000000115e5e7c10 */ /* 0x000fe4000affe4ff */
[----:B------:R-:W-:Y:S02]  /*2d70*/  IADD3.X R92, R92, UR17, RZ, P4, !PT ;  /* 0x000000115c5c7c10 */ /* 0x000fe4000a7fe4ff */
        /* <DEDUP_REMOVED lines=15> */
[----:B------:R-:W-:Y:S02]  /*2e70*/  IADD3 R96, P4, R18, UR16, RZ ;  /* 0x0000001012607c10 */ /* 0x000fe4000ff9e0ff */
[----:B------:R-:W-:Y:S02]  /*2e80*/  SHF.R.S32.HI R11, RZ, 0x1f, R15 ;  /* 0x0000001fff0b7819 */ /* 0x000fe4000001140f */
[C---:B------:R-:W-:Y:S02]  /*2e90*/  LOP3.LUT R10, R13.reuse, 0x10, RZ, 0x3c, !PT ;  /* 0x000000100d0a7812 */ /* 0x040fe400078e3cff */
[C---:B------:R-:W-:Y:S02]  /*2ea0*/  LOP3.LUT R9, R13.reuse, 0x20, RZ, 0x3c, !PT ;  /* 0x000000200d097812 */ /* 0x040fe400078e3cff */
[----:B------:R-:W-:Y:S02]  /*2eb0*/  LOP3.LUT R8, R13, 0x30, RZ, 0x3c, !PT ;  /* 0x000000300d087812 */ /* 0x000fe400078e3cff */
[----:B------:R-:W-:-:S02]  /*2ec0*/  IADD3.X R202, R202, UR17, RZ, P6, !PT ;  /* 0x00000011caca7c10 */ /* 0x000fc4000b7fe4ff */
[----:B------:R-:W-:Y:S02]  /*2ed0*/  IADD3.X R4, R4, UR17, RZ, P3, !PT ;  /* 0x0000001104047c10 */ /* 0x000fe40009ffe4ff */
[----:B------:R-:W-:Y:S02]  /*2ee0*/  IADD3.X R90, R90, UR17, RZ, P1, !PT ;  /* 0x000000115a5a7c10 */ /* 0x000fe40008ffe4ff */
[----:B------:R-:W-:Y:S02]  /*2ef0*/  IADD3.X R88, R88, UR17, RZ, P0, !PT ;  /* 0x0000001158587c10 */ /* 0x000fe400087fe4ff */
[----:B------:R-:W-:Y:S02]  /*2f00*/  IADD3.X R22, R22, UR17, RZ, P2, !PT ;  /* 0x0000001116167c10 */ /* 0x000fe400097fe4ff */
[----:B------:R-:W-:Y:S02]  /*2f10*/  IADD3.X R20, R20, UR17, RZ, P5, !PT ;  /* 0x0000001114147c10 */ /* 0x000fe4000affe4ff */
[----:B------:R-:W-:Y:S01]  /*2f20*/  LEA.HI.X.SX32 R18, R18, UR17, 0x1, P4 ;  /* 0x0000001112127c11 */ /* 0x000fe2000a0f0eff */
[----:B0-----:R-:W-:-:S12]  /*2f30*/  UIADD3.64 UR16, UR8, 0xfe, URZ ;  /* 0x000000fe08107897 */ /* 0x001fd8000fffe03f */
.L_x_2:
[C---:B------:R-:W-:Y:S02]  /*2f40*/  ISETP.GT.AND P1, PT, R17.reuse, RZ, PT ;  /* 0x000000ff1100720c */ /* 0x040fe40003f24270 */
[C---:B------:R-:W-:Y:S01]  /*2f50*/  ISETP.GT.AND P4, PT, R17.reuse, 0x1, PT ;  /* 0x000000011100780c */ /* 0x040fe20003f84270 */
[----:B------:R-:W-:Y:S01]  /*2f60*/  IMAD.SHL.U32 R89, R14, 0x2, RZ ;  /* 0x000000020e597824 */ /* 0x000fe200078e00ff */
[----:B------:R-:W-:Y:S02]  /*2f70*/  IADD3 R134, P3, R16, UR24, RZ ;  /* 0x0000001810867c10 */ /* 0x000fe4000ff7e0ff */
[----:B------:R-:W-:Y:S02]  /*2f80*/  ISETP.GT.AND P2, PT, R17, 0x2, PT ;  /* 0x000000021100780c */ /* 0x000fe40003f44270 */
[----:B------:R-:W-:Y:S01]  /*2f90*/  PRMT R141, RZ, 0x7610, R141 ;  /* 0x00007610ff8d7816 */ /* 0x000fe2000000008d */
[----:B------:R-:W-:Y:S01]  /*2fa0*/  IMAD R91, R14, 0x3, RZ ;  /* 0x000000030e5b7824 */ /* 0x000fe200078e02ff */
[----:B------:R-:W-:-:S02]  /*2fb0*/  LOP3.LUT R132, R2, 0x3f, RZ, 0xc0, !PT ;  /* 0x0000003f02847812 */ /* 0x000fc400078ec0ff */
[----:B------:R-:W-:Y:S01]  /*2fc0*/  LEA.HI.X.SX32 R135, R14, R21, 0x1, P3 ;  /* 0x000000150e877211 */ /* 0x000fe200018f0eff */
[----:B------:R-:W-:Y:S01]  /*2fd0*/  @P1 IMAD.MOV.U32 R133, RZ, RZ, R21 ;  /* 0x000000ffff851224 */ /* 0x000fe200078e0015 */
[CC--:B------:R-:W-:Y:S02]  /*2fe0*/  IADD3 R136, P5, R89.reuse, R16.reuse, RZ ;  /* 0x0000001059887210 */ /* 0x0c0fe40007fbe0ff */
[----:B------:R-:W-:Y:S01]  /*2ff0*/  PRMT R142, RZ, 0x7610, R142 ;  /* 0x00007610ff8e7816 */ /* 0x000fe2000000008e */
[----:B------:R-:W2:Y:S01]  /*3000*/  @P4 LDG.E.U8 R141, desc[UR14][R134.64] ;  /* 0x0000000e868d4981 */ /* 0x000ea2000c1e1100 */
[----:B------:R-:W-:Y:S01]  /*3010*/  ISETP.GE.AND P0, PT, R132, R17, PT ;  /* 0x000000118400720c */ /* 0x000fe20003f06270 */
[----:B------:R-:W-:Y:S01]  /*3020*/  @P1 IMAD.MOV.U32 R132, RZ, RZ, R16 ;  /* 0x000000ffff841224 */ /* 0x000fe200078e0010 */
[----:B------:R-:W-:Y:S02]  /*3030*/  PRMT R140, RZ, 0x7610, R140 ;  /* 0x00007610ff8c7816 */ /* 0x000fe4000000008c */
[----:B------:R-:W-:Y:S01]  /*3040*/  LEA.HI.X.SX32 R137, R89, R21, 0x1, P5 ;  /* 0x0000001559897211 */ /* 0x000fe200028f0eff */
[----:B------:R-:W-:Y:S01]  /*3050*/  IMAD.SHL.U32 R89, R14, 0x4, RZ ;  /* 0x000000040e597824 */ /* 0x000fe200078e00ff */
[----:B------:R-:W-:Y:S01]  /*3060*/  ISETP.GT.AND P3, PT, R17, 0x3, PT ;  /* 0x000000031100780c */ /* 0x000fe20003f64270 */
[----:B------:R0:W3:Y:S01]  /*3070*/  @P1 LDG.E.U8 R142, desc[UR14][R132.64] ;  /* 0x0000000e848e1981 */ /* 0x0000e2000c1e1100 */
[----:B------:R-:W-:-:S03]  /*3080*/  IADD3 R144, P4, R91, R16, RZ ;  /* 0x000000105b907210 */ /* 0x000fc60007f9e0ff */
[----:B------:R1:W4:Y:S01]  /*3090*/  @P2 LDG.E.U8 R140, desc[UR14][R136.64] ;  /* 0x0000000e888c2981 */ /* 0x000322000c1e1100 */
[-C--:B------:R-:W-:Y:S01]  /*30a0*/  LEA.HI.X.SX32 R145, R91, R21.reuse, 0x1, P4 ;  /* 0x000000155b917211 */ /* 0x080fe200020f0eff */
[C---:B------:R-:W-:Y:S01]  /*30b0*/  IMAD R91, R14.reuse, 0x5, RZ ;  /* 0x000000050e5b7824 */ /* 0x040fe200078e02ff */
[----:B------:R-:W-:Y:S02]  /*30c0*/  PRMT R250, RZ, 0x7610, R250 ;  /* 0x00007610fffa7816 */ /* 0x000fe400000000fa */
[-C--:B0-----:R-:W-:Y:S02]  /*30d0*/  IADD3 R132, P2, R89, R16.reuse, RZ ;  /* 0x0000001059847210 */ /* 0x081fe40007f5e0ff */
[----:B------:R-:W-:Y:S02]  /*30e0*/  ISETP.GT.AND P1, PT, R17, 0x4, PT ;  /* 0x000000041100780c */ /* 0x000fe40003f24270 */
[----:B------:R0:W5:Y:S01]  /*30f0*/  @P3 LDG.E.U8 R250, desc[UR14][R144.64] ;  /* 0x0000000e90fa3981 */ /* 0x000162000c1e1100 */
[----:B------:R-:W-:Y:S01]  /*3100*/  LEA.HI.X.SX32 R133, R89, R21, 0x1, P2 ;  /* 0x0000001559857211 */ /* 0x000fe200010f0eff */
[----:B------:R-:W-:Y:S01]  /*3110*/  IMAD R89, R14, 0x6, RZ ;  /* 0x000000060e597824 */ /* 0x000fe200078e02ff */
[----:B------:R-:W-:-:S02]  /*3120*/  IADD3 R138, P5, R91, R16, RZ ;  /* 0x000000105b8a7210 */ /* 0x000fc40007fbe0ff */
[----:B------:R-:W-:Y:S02]  /*3130*/  ISETP.GT.AND P3, PT, R17, 0x5, PT ;  /* 0x000000051100780c */ /* 0x000fe40003f64270 */
[-C--:B------:R-:W-:Y:S01]  /*3140*/  LEA.HI.X.SX32 R139, R91, R21.reuse, 0x1, P5 ;  /* 0x000000155b8b7211 */ /* 0x080fe200028f0eff */
[C---:B------:R-:W-:Y:S01]  /*3150*/  IMAD R91, R14.reuse, 0x7, RZ ;  /* 0x000000070e5b7824 */ /* 0x040fe200078e02ff */
[-C--:B-1----:R-:W-:Y:S02]  /*3160*/  IADD3 R136, P4, R89, R16.reuse, RZ ;  /* 0x0000001059887210 */ /* 0x082fe40007f9e0ff */
[----:B------:R-:W-:Y:S02]  /*3170*/  PRMT R143, RZ, 0x7610, R143 ;  /* 0x00007610ff8f7816 */ /* 0x000fe4000000008f */
[----:B------:R-:W-:Y:S02]  /*3180*/  ISETP.GT.AND P2, PT, R17, 0x6, PT ;  /* 0x000000061100780c */ /* 0x000fe40003f44270 */
[----:B------:R-:W-:Y:S01]  /*3190*/  LEA.HI.X.SX32 R137, R89, R21, 0x1, P4 ;  /* 0x0000001559897211 */ /* 0x000fe200020f0eff */
[----:B------:R-:W-:Y:S01]  /*31a0*/  IMAD.SHL.U32 R89, R14, 0x8, RZ ;  /* 0x000000080e597824 */ /* 0x000fe200078e00ff */
[----:B------:R-:W-:Y:S01]  /*31b0*/  IADD3 R134, P4, R91, R16, RZ ;  /* 0x000000105b867210 */ /* 0x000fe20007f9e0ff */
[----:B------:R1:W2:Y:S01]  /*31c0*/  @P1 LDG.E.U8 R143, desc[UR14][R132.64] ;  /* 0x0000000e848f1981 */ /* 0x0002a2000c1e1100 */
[----:B0-----:R-:W-:-:S02]  /*31d0*/  PRMT R144, RZ, 0x7610, R144 ;  /* 0x00007610ff907816 */ /* 0x001fc40000000090 */
[----:B------:R-:W-:Y:S02]  /*31e0*/  ISETP.GT.AND P1, PT, R17, 0x7, PT ;  /* 0x000000071100780c */ /* 0x000fe40003f24270 */
[-C--:B------:R-:W-:Y:S01]  /*31f0*/  LEA.HI.X.SX32 R135, R91, R21.reuse, 0x1, P4 ;  /* 0x000000155b877211 */ /* 0x080fe200020f0eff */
[C---:B------:R-:W-:Y:S01]  /*3200*/  IMAD R91, R14.reuse, 0x9, RZ ;  /* 0x000000090e5b7824 */ /* 0x040fe200078e02ff */
[----:B------:R-:W-:Y:S01]  /*3210*/  PRMT R145, RZ, 0x7610, R145 ;  /* 0x00007610ff917816 */ /* 0x000fe20000000091 */
[----:B------:R0:W3:Y:S01]  /*3220*/  @P3 LDG.E.U8 R144, desc[UR14][R138.64] ;  /* 0x0000000e8a903981 */ /* 0x0000e2000c1e1100 */
[----:B-1----:R-:W-:Y:S02]  /*3230*/  IADD3 R132, P5, R89, R16, RZ ;  /* 0x0000001059847210 */ /* 0x002fe40007fbe0ff */
[----:B------:R-:W-:Y:S02]  /*3240*/  ISETP.GT.AND P3, PT, R17, 0x8, PT ;  /* 0x000000081100780c */ /* 0x000fe40003f64270 */
[----:B------:R1:W2:Y:S01]  /*3250*/  @P2 LDG.E.U8 R145, desc[UR14][R136.64] ;  /* 0x0000000e88912981 */ /* 0x0002a2000c1e1100 */
[----:B------:R-:W-:Y:S01]  /*3260*/  LEA.HI.X.SX32 R133, R89, R21, 0x1, P5 ;  /* 0x0000001559857211 */ /* 0x000fe200028f0eff */
[----:B------:R-:W-:Y:S01]  /*3270*/  IMAD R89, R14, 0xa, RZ ;  /* 0x0000000a0e597824 */ /* 0x000fe200078e02ff */
[----:B------:R-:W-:-:S02]  /*3280*/  PRMT R146, RZ, 0x7610, R146 ;  /* 0x00007610ff927816 */ /* 0x000fc40000000092 */
[-C--:B0-----:R-:W-:Y:S02]  /*3290*/  IADD3 R138, P4, R91, R16.reuse, RZ ;  /* 0x000000105b8a7210 */ /* 0x081fe40007f9e0ff */
[----:B------:R-:W-:Y:S02]  /*32a0*/  ISETP.GT.AND P2, PT, R17, 0x9, PT ;  /* 0x000000091100780c */ /* 0x000fe40003f44270 */
[----:B------:R-:W-:Y:S01]  /*32b0*/  LEA.HI.X.SX32 R139, R91, R21, 0x1, P4 ;  /* 0x000000155b8b7211 */ /* 0x000fe200020f0eff */
[----:B------:R-:W-:Y:S01]  /*32c0*/  IMAD R91, R14, 0xb, RZ ;  /* 0x0000000b0e5b7824 */ /* 0x000fe200078e02ff */
[----:B------:R-:W-:Y:S01]  /*32d0*/  PRMT R147, RZ, 0x7610, R147 ;  /* 0x00007610ff937816 */ /* 0x000fe20000000093 */
[----:B------:R0:W2:Y:S01]  /*32e0*/  @P1 LDG.E.U8 R146, desc[UR14][R134.64] ;  /* 0x0000000e86921981 */ /* 0x0000a2000c1e1100 */
[----:B-1----:R-:W-:Y:S02]  /*32f0*/  IADD3 R136, P4, R89, R16, RZ ;  /* 0x0000001059887210 */ /* 0x002fe40007f9e0ff */
[----:B------:R-:W-:-:S02]  /*3300*/  ISETP.GT.AND P1, PT, R17, 0xa, PT ;  /* 0x0000000a1100780c */ /* 0x000fc40003f24270 */
[-C--:B------:R-:W-:Y:S01]  /*3310*/  LEA.HI.X.SX32 R137, R89, R21.reuse, 0x1, P4 ;  /* 0x0000001559897211 */ /* 0x080fe200020f0eff */
[C---:B------:R-:W-:Y:S01]  /*3320*/  IMAD R89, R14.reuse, 0xc, RZ ;  /* 0x0000000c0e597824 */ /* 0x040fe200078e02ff */
[----:B------:R-:W-:Y:S01]  /*3330*/  PRMT R153, RZ, 0x7610, R153 ;  /* 0x00007610ff997816 */ /* 0x000fe20000000099 */
[----:B------:R1:W2:Y:S01]  /*3340*/  @P3 LDG.E.U8 R147, desc[UR14][R132.64] ;  /* 0x0000000e84933981 */ /* 0x0002a2000c1e1100 */
[----:B0-----:R-:W-:Y:S02]  /*3350*/  IADD3 R134, P5, R91, R16, RZ ;  /* 0x000000105b867210 */ /* 0x001fe40007fbe0ff */
[----:B------:R-:W-:Y:S02]  /*3360*/  ISETP.GT.AND P3, PT, R17, 0xb, PT ;  /* 0x0000000b1100780c */ /* 0x000fe40003f64270 */
[----:B------:R0:W2:Y:S01]  /*3370*/  @P2 LDG.E.U8 R153, desc[UR14][R138.64] ;  /* 0x0000000e8a992981 */ /* 0x0000a2000c1e1100 */
[----:B------:R-:W-:Y:S01]  /*3380*/  LEA.HI.X.SX32 R135, R91, R21, 0x1, P5 ;  /* 0x000000155b877211 */ /* 0x000fe200028f0eff */
[----:B------:R-:W-:Y:S01]  /*3390*/  IMAD R91, R14, 0xd, RZ ;  /* 0x0000000d0e5b7824 */ /* 0x000fe200078e02ff */
[----:B------:R-:W-:-:S02]  /*33a0*/  PRMT R155, RZ, 0x7610, R155 ;  /* 0x00007610ff9b7816 */ /* 0x000fc4000000009b */
[-C--:B-1----:R-:W-:Y:S02]  /*33b0*/  IADD3 R132, P4, R89, R16.reuse, RZ ;  /* 0x0000001059847210 */ /* 0x082fe40007f9e0ff */
[----:B------:R-:W-:Y:S02]  /*33c0*/  ISETP.GT.AND P2, PT, R17, 0xc, PT ;  /* 0x0000000c1100780c */ /* 0x000fe40003f44270 */
[----:B------:R-:W-:Y:S01]  /*33d0*/  PRMT R157, RZ, 0x7610, R157 ;  /* 0x00007610ff9d7816 */ /* 0x000fe2000000009d */
[----:B------:R1:W2:Y:S01]  /*33e0*/  @P1 LDG.E.U8 R155, desc[UR14][R136.64] ;  /* 0x0000000e889b1981 */ /* 0x0002a2000c1e1100 */
[----:B------:R-:W-:Y:S01]  /*33f0*/  LEA.HI.X.SX32 R133, R89, R21, 0x1, P4 ;  /* 0x0000001559857211 */ /* 0x000fe200020f0eff */
[----:B------:R-:W-:Y:S01]  /*3400*/  IMAD R89, R14, 0xe, RZ ;  /* 0x0000000e0e597824 */ /* 0x000fe200078e02ff */
[----:B0-----:R-:W-:Y:S02]  /*3410*/  IADD3 R138, P4, R91, R16, RZ ;  /* 0x000000105b8a7210 */ /* 0x001fe40007f9e0ff */
[----:B------:R-:W-:Y:S01]  /*3420*/  ISETP.GT.AND P1, PT, R17, 0xd, PT ;  /* 0x0000000d1100780c */ /* 0x000fe20003f24270 */
[----:B------:R0:W2:Y:S01]  /*3430*/  @P3 LDG.E.U8 R157, desc[UR14][R134.64] ;  /* 0x0000000e869d3981 */ /* 0x0000a2000c1e1100 */
[----:B------:R-:W-:-:S02]  /*3440*/  PRMT R159, RZ, 0x7610, R159 ;  /* 0x00007610ff9f7816 */ /* 0x000fc4000000009f */
[-C--:B------:R-:W-:Y:S01]  /*3450*/  LEA.HI.X.SX32 R139, R91, R21.reuse, 0x1, P4 ;  /* 0x000000155b8b7211 */ /* 0x080fe200020f0eff */
[C---:B------:R-:W-:Y:S01]  /*3460*/  IMAD R91, R14.reuse, 0xf, RZ ;  /* 0x0000000f0e5b7824 */ /* 0x040fe200078e02ff */
[-C--:B-1----:R-:W-:Y:S02]  /*3470*/  IADD3 R136, P5, R89, R16.reuse, RZ ;  /* 0x0000001059887210 */ /* 0x082fe40007fbe0ff */
[----:B------:R-:W-:Y:S01]  /*3480*/  ISETP.GT.AND P3, PT, R17, 0xe, PT ;  /* 0x0000000e1100780c */ /* 0x000fe20003f64270 */
[----:B------:R1:W2:Y:S01]  /*3490*/  @P2 LDG.E.U8 R159, desc[UR14][R132.64] ;  /* 0x0000000e849f2981 */ /* 0x0002a2000c1e1100 */
[----:B------:R-:W-:Y:S02]  /*34a0*/  PRMT R161, RZ, 0x7610, R161 ;  /* 0x00007610ffa17816 */ /* 0x000fe400000000a1 */
[----:B------:R-:W-:Y:S01]  /*34b0*/  LEA.HI.X.SX32 R137, R89, R21, 0x1, P5 ;  /* 0x0000001559897211 */ /* 0x000fe200028f0eff */
[----:B------:R-:W-:Y:S01]  /*34c0*/  IMAD.SHL.U32 R89, R14, 0x10, RZ ;  /* 0x000000100e597824 */ /* 0x000fe200078e00ff */
[----:B0-----:R-:W-:-:S02]  /*34d0*/  IADD3 R134, P4, R91, R16, RZ ;  /* 0x000000105b867210 */ /* 0x001fc40007f9e0ff */
[----:B------:R-:W-:Y:S01]  /*34e0*/  ISETP.GT.AND P2, PT, R17, 0xf, PT ;  /* 0x0000000f1100780c */ /* 0x000fe20003f44270 */
[----:B------:R-:W2:Y:S01]  /*34f0*/  @P1 LDG.E.U8 R161, desc[UR14][R138.64] ;  /* 0x0000000e8aa11981 */ /* 0x000ea2000c1e1100 */
[----:B------:R-:W-:Y:S02]  /*3500*/  PRMT R163, RZ, 0x7610, R163 ;  /* 0x00007610ffa37816 */ /* 0x000fe400000000a3 */
[-C--:B------:R-:W-:Y:S01]  /*3510*/  LEA.HI.X.SX32 R135, R91, R21.reuse, 0x1, P4 ;  /* 0x000000155b877211 */ /* 0x080fe200020f0eff */
[C---:B------:R-:W-:Y:S01]  /*3520*/  IMAD R91, R14.reuse, 0x12, RZ ;  /* 0x000000120e5b7824 */ /* 0x040fe200078e02ff */
[----:B-1----:R-:W-:Y:S02]  /*3530*/  IADD3 R132, P4, R89, R16, RZ ;  /* 0x0000001059847210 */ /* 0x002fe40007f9e0ff */
[----:B------:R-:W-:Y:S01]  /*3540*/  ISETP.GT.AND P1, PT, R17, 0x10, PT ;  /* 0x000000101100780c */ /* 0x000fe20003f24270 */
[----:B------:R0:W2:Y:S01]  /*3550*/  @P3 LDG.E.U8 R163, desc[UR14][R136.64] ;  /* 0x0000000e88a33981 */ /* 0x0000a2000c1e1100 */
[----:B------:R-:W-:Y:S01]  /*3560*/  PRMT R165, RZ, 0x7610, R165 ;  /* 0x00007610ffa57816 */ /* 0x000fe200000000a5 */
[C---:B------:R-:W-:Y:S01]  /*3570*/  IMAD R93, R14.reuse, 0x11, RZ ;  /* 0x000000110e5d7824 */ /* 0x040fe200078e02ff */
[----:B------:R-:W-:Y:S01]  /*3580*/  LEA.HI.X.SX32 R133, R89, R21, 0x1, P4 ;  /* 0x0000001559857211 */ /* 0x000fe200020f0eff */
[----:B------:R-:W-:Y:S01]  /*3590*/  IMAD R89, R14, 0x13, RZ ;  /* 0x000000130e597824 */ /* 0x000fe200078e02ff */
[----:B------:R-:W-:-:S02]  /*35a0*/  ISETP.GT.AND P3, PT, R17, 0x11, PT ;  /* 0x000000111100780c */ /* 0x000fc40003f64270 */
[----:B------:R-:W-:Y:S01]  /*35b0*/  PRMT R167, RZ, 0x7610, R167 ;  /* 0x00007610ffa77816 */ /* 0x000fe200000000a7 */
[----:B------:R1:W2:Y:S01]  /*35c0*/  @P2 LDG.E.U8 R165, desc[UR14][R134.64] ;  /* 0x0000000e86a52981 */ /* 0x0002a2000c1e1100 */
[-C--:B0-----:R-:W-:Y:S02]  /*35d0*/  IADD3 R136, P4, R91, R16.reuse, RZ ;  /* 0x000000105b887210 */ /* 0x081fe40007f9e0ff */
[-C--:B------:R-:W-:Y:S02]  /*35e0*/  IADD3 R138, P5, R93, R16.reuse, RZ ;  /* 0x000000105d8a7210 */ /* 0x080fe40007fbe0ff */
[----:B------:R0:W2:Y:S01]  /*35f0*/  @P1 LDG.E.U8 R167, desc[UR14][R132.64] ;  /* 0x0000000e84a71981 */ /* 0x0000a2000c1e1100 */
[----:B------:R-:W-:Y:S01]  /*3600*/  LEA.HI.X.SX32 R137, R91, R21, 0x1, P4 ;  /* 0x000000155b897211 */ /* 0x000fe200020f0eff */
[----:B------:R-:W-:Y:S01]  /*3610*/  IMAD R91, R14, 0x14, RZ ;  /* 0x000000140e5b7824 */ /* 0x000fe200078e02ff */
[----:B------:R-:W-:Y:S02]  /*3620*/  ISETP.GT.AND P2, PT, R17, 0x12, PT ;  /* 0x000000121100780c */ /* 0x000fe40003f44270 */
[----:B-1----:R-:W-:-:S02]  /*3630*/  IADD3 R134, P4, R89, R16, RZ ;  /* 0x0000001059867210 */ /* 0x002fc40007f9e0ff */
[----:B------:R-:W-:Y:S02]  /*3640*/  PRMT R169, RZ, 0x7610, R169 ;  /* 0x00007610ffa97816 */ /* 0x000fe400000000a9 */
[-C--:B------:R-:W-:Y:S02]  /*3650*/  LEA.HI.X.SX32 R139, R93, R21.reuse, 0x1, P5 ;  /* 0x000000155d8b7211 */ /* 0x080fe400028f0eff */
[----:B------:R-:W-:Y:S01]  /*3660*/  LEA.HI.X.SX32 R135, R89, R21, 0x1, P4 ;  /* 0x0000001559877211 */ /* 0x000fe200020f0eff */
[----:B------:R-:W-:Y:S01]  /*3670*/  IMAD R89, R14, 0x15, RZ ;  /* 0x000000150e597824 */ /* 0x000fe200078e02ff */
[----:B0-----:R-:W-:Y:S01]  /*3680*/  IADD3 R132, P5, R91, R16, RZ ;  /* 0x000000105b847210 */ /* 0x001fe20007fbe0ff */
[----:B------:R0:W2:Y:S01]  /*3690*/  @P3 LDG.E.U8 R169, desc[UR14][R138.64] ;  /* 0x0000000e8aa93981 */ /* 0x0000a2000c1e1100 */
[----:B------:R-:W-:Y:S02]  /*36a0*/  ISETP.GT.AND P1, PT, R17, 0x13, PT ;  /* 0x000000131100780c */ /* 0x000fe40003f24270 */
[----:B------:R-:W-:-:S02]  /*36b0*/  PRMT R171, RZ, 0x7610, R171 ;  /* 0x00007610ffab7816 */ /* 0x000fc400000000ab */
[-C--:B------:R-:W-:Y:S01]  /*36c0*/  LEA.HI.X.SX32 R133, R91, R21.reuse, 0x1, P5 ;  /* 0x000000155b857211 */ /* 0x080fe200028f0eff */
[C---:B------:R-:W-:Y:S01]  /*36d0*/  IMAD R91, R14.reuse, 0x16, RZ ;  /* 0x000000160e5b7824 */ /* 0x040fe200078e02ff */
[----:B------:R-:W-:Y:S02]  /*36e0*/  ISETP.GT.AND P3, PT, R17, 0x14, PT ;  /* 0x000000141100780c */ /* 0x000fe40003f64270 */
[----:B------:R-:W-:Y:S01]  /*36f0*/  PRMT R173, RZ, 0x7610, R173 ;  /* 0x00007610ffad7816 */ /* 0x000fe200000000ad */
[----:B------:R1:W2:Y:S01]  /*3700*/  @P2 LDG.E.U8 R171, desc[UR14][R136.64] ;  /* 0x0000000e88ab2981 */ /* 0x0002a2000c1e1100 */
[-C--:B0-----:R-:W-:Y:S02]  /*3710*/  IADD3 R138, P4, R89, R16.reuse, RZ ;  /* 0x00000010598a7210 */ /* 0x081fe40007f9e0ff */
[----:B------:R-:W-:Y:S02]  /*3720*/  ISETP.GT.AND P2, PT, R17, 0x15, PT ;  /* 0x000000151100780c */ /* 0x000fe40003f44270 */
[----:B------:R-:W-:Y:S01]  /*3730*/  LEA.HI.X.SX32 R139, R89, R21, 0x1, P4 ;  /* 0x00000015598b7211 */ /* 0x000fe200020f0eff */
[----:B------:R-:W-:Y:S01]  /*3740*/  IMAD R89, R14, 0x17, RZ ;  /* 0x000000170e597824 */ /* 0x000fe200078e02ff */
[----:B------:R-:W-:Y:S01]  /*3750*/  PRMT R175, RZ, 0x7610, R175 ;  /* 0x00007610ffaf7816 */ /* 0x000fe200000000af */
[----:B------:R0:W2:Y:S01]  /*3760*/  @P1 LDG.E.U8 R173, desc[UR14][R134.64] ;  /* 0x0000000e86ad1981 */ /* 0x0000a2000c1e1100 */
[----:B-1----:R-:W-:-:S02]  /*3770*/  IADD3 R136, P4, R91, R16, RZ ;  /* 0x000000105b887210 */ /* 0x002fc40007f9e0ff */
[----:B------:R-:W-:Y:S02]  /*3780*/  ISETP.GT.AND P1, PT, R17, 0x16, PT ;  /* 0x000000161100780c */ /* 0x000fe40003f24270 */
[----:B------:R1:W2:Y:S01]  /*3790*/  @P3 LDG.E.U8 R175, desc[UR14][R132.64] ;  /* 0x0000000e84af3981 */ /* 0x0002a2000c1e1100 */
[-C--:B------:R-:W-:Y:S01]  /*37a0*/  LEA.HI.X.SX32 R137, R91, R21.reuse, 0x1, P4 ;  /* 0x000000155b897211 */ /* 0x080fe200020f0eff */
[C---:B------:R-:W-:Y:S01]  /*37b0*/  IMAD R91, R14.reuse, 0x18, RZ ;  /* 0x000000180e5b7824 */ /* 0x040fe200078e02ff */
[CC--:B0-----:R-:W-:Y:S02]  /*37c0*/  IADD3 R134, P5, R89.reuse, R16.reuse, RZ ;  /* 0x0000001059867210 */ /* 0x0c1fe40007fbe0ff */
[----:B------:R-:W-:Y:S02]  /*37d0*/  PRMT R177, RZ, 0x7610, R177 ;  /* 0x00007610ffb17816 */ /* 0x000fe400000000b1 */
[----:B------:R-:W-:Y:S01]  /*37e0*/  LEA.HI.X.SX32 R135, R89, R21, 0x1, P5 ;  /* 0x0000001559877211 */ /* 0x000fe200028f0eff */
[----:B------:R-:W-:Y:S01]  /*37f0*/  IMAD R89, R14, 0x19, RZ ;  /* 0x000000190e597824 */ /* 0x000fe200078e02ff */
[----:B-1----:R-:W-:-:S02]  /*3800*/  IADD3 R132, P4, R91, R16, RZ ;  /* 0x000000105b847210 */ /* 0x002fc40007f9e0ff */
[----:B------:R-:W-:Y:S01]  /*3810*/  ISETP.GT.AND P3, PT, R17, 0x17, PT ;  /* 0x000000171100780c */ /* 0x000fe20003f64270 */
[----:B------:R0:W2:Y:S01]  /*3820*/  @P2 LDG.E.U8 R177, desc[UR14][R138.64] ;  /* 0x0000000e8ab12981 */ /* 0x0000a2000c1e1100 */
[----:B------:R-:W-:Y:S02]  /*3830*/  PRMT R179, RZ, 0x7610, R179 ;  /* 0x00007610ffb37816 */ /* 0x000fe400000000b3 */
[----:B------:R-:W-:Y:S01]  /*3840*/  LEA.HI.X.SX32 R133, R91, R21, 0x1, P4 ;  /* 0x000000155b857211 */ /* 0x000fe200020f0eff */
[----:B------:R-:W-:Y:S01]  /*3850*/  IMAD R91, R14, 0x1a, RZ ;  /* 0x0000001a0e5b7824 */ /* 0x000fe200078e02ff */
[----:B------:R-:W-:Y:S02]  /*3860*/  ISETP.GT.AND P2, PT, R17, 0x18, PT ;  /* 0x000000181100780c */ /* 0x000fe40003f44270 */
[----:B------:R-:W-:Y:S01]  /*3870*/  PRMT R181, RZ, 0x7610, R181 ;  /* 0x00007610ffb57816 */ /* 0x000fe200000000b5 */
[----:B------:R1:W2:Y:S01]  /*3880*/  @P1 LDG.E.U8 R179, desc[UR14][R136.64] ;  /* 0x0000000e88b31981 */ /* 0x0002a2000c1e1100 */
[----:B0-----:R-:W-:-:S02]  /*3890*/  IADD3 R138, P4, R89, R16, RZ ;  /* 0x00000010598a7210 */ /* 0x001fc40007f9e0ff */
[----:B------:R-:W-:Y:S02]  /*38a0*/  ISETP.GT.AND P1, PT, R17, 0x19, PT ;  /* 0x000000191100780c */ /* 0x000fe40003f24270 */
[----:B------:R0:W2:Y:S01]  /*38b0*/  @P3 LDG.E.U8 R181, desc[UR14][R134.64] ;  /* 0x0000000e86b53981 */ /* 0x0000a2000c1e1100 */
[-C--:B------:R-:W-:Y:S01]  /*38c0*/  LEA.HI.X.SX32 R139, R89, R21.reuse, 0x1, P4 ;  /* 0x00000015598b7211 */ /* 0x080fe200020f0eff */
[C---:B------:R-:W-:Y:S01]  /*38d0*/  IMAD R89, R14.reuse, 0x1b, RZ ;  /* 0x0000001b0e597824 */ /* 0x040fe200078e02ff */
[CC--:B-1----:R-:W-:Y:S02]  /*38e0*/  IADD3 R136, P5, R91.reuse, R16.reuse, RZ ;  /* 0x000000105b887210 */ /* 0x0c2fe40007fbe0ff */
[----:B------:R-:W-:Y:S02]  /*38f0*/  PRMT R183, RZ, 0x7610, R183 ;  /* 0x00007610ffb77816 */ /* 0x000fe400000000b7 */
[----:B------:R-:W-:Y:S01]  /*3900*/  LEA.HI.X.SX32 R137, R91, R21, 0x1, P5 ;  /* 0x000000155b897211 */ /* 0x000fe200028f0eff */
[----:B------:R-:W-:Y:S01]  /*3910*/  IMAD R91, R14, 0x1c, RZ ;  /* 0x0000001c0e5b7824 */ /* 0x000fe200078e02ff */
[----:B0-----:R-:W-:-:S02]  /*3920*/  IADD3 R134, P4, R89, R16, RZ ;  /* 0x0000001059867210 */ /* 0x001fc40007f9e0ff */
        /* <DEDUP_REMOVED lines=22> */
[----:B------:R-:W-:Y:S01]  /*3a90*/  IMAD.SHL.U32 R91, R14, 0x20, RZ ;  /* 0x000000200e5b7824 */ /* 0x000fe200078e00ff */
        /* <DEDUP_REMOVED lines=8> */
[C---:B-1----:R-:W-:Y:S02]  /*3b20*/  IADD3 R132, P5, R91.reuse, R16, RZ ;  /* 0x000000105b847210 */ /* 0x042fe40007fbe0ff */
[----:B------:R-:W-:Y:S02]  /*3b30*/  PRMT R195, RZ, 0x7610, R195 ;  /* 0x00007610ffc37816 */ /* 0x000fe400000000c3 */
[----:B------:R-:W-:Y:S01]  /*3b40*/  LEA.HI.X.SX32 R133, R91, R21, 0x1, P5 ;  /* 0x000000155b857211 */ /* 0x000fe200028f0eff */
[----:B------:R-:W-:Y:S01]  /*3b50*/  IMAD R91, R14, 0x22, RZ ;  /* 0x000000220e5b7824 */ /* 0x000fe200078e02ff */
[----:B------:R-:W-:-:S02]  /*3b60*/  ISETP.GT.AND P3, PT, R17, 0x20, PT ;  /* 0x000000201100780c */ /* 0x000fc40003f64270 */
[CC--:B0-----:R-:W-:Y:S01]  /*3b70*/  IADD3 R138, P4, R89.reuse, R16.reuse, RZ ;  /* 0x00000010598a7210 */ /* 0x0c1fe20007f9e0ff */
        /* <DEDUP_REMOVED lines=12> */
[-C--:B-1----:R-:W-:Y:S02]  /*3c40*/  IADD3 R134, P5, R89, R16.reuse, RZ ;  /* 0x0000001059867210 */ /* 0x082fe40007fbe0ff */
[----:B------:R-:W-:Y:S02]  /*3c50*/  PRMT R201, RZ, 0x7610, R201 ;  /* 0x00007610ffc97816 */ /* 0x000fe400000000c9 */
[----:B------:R-:W-:Y:S02]  /*3c60*/  ISETP.GT.AND P3, PT, R17, 0x23, PT ;  /* 0x000000231100780c */ /* 0x000fe40003f64270 */
[----:B------:R-:W-:Y:S01]  /*3c70*/  LEA.HI.X.SX32 R135, R89, R21, 0x1, P5 ;  /* 0x0000001559877211 */ /* 0x000fe200028f0eff */
[----:B------:R-:W-:Y:S01]  /*3c80*/  IMAD R89, R14, 0x25, RZ ;  /* 0x000000250e597824 */ /* 0x000fe200078e02ff */
[----:B0-----:R-:W-:Y:S01]  /*3c90*/  IADD3 R132, P4, R91, R16, RZ ;  /* 0x000000105b847210 */ /* 0x001fe20007f9e0ff */
[----:B------:R0:W2:Y:S01]  /*3ca0*/  @P2 LDG.E.U8 R201, desc[UR14][R138.64] ;  /* 0x0000000e8ac92981 */ /* 0x0000a2000c1e1100 */
[----:B------:R-:W-:-:S02]  /*3cb0*/  PRMT R203, RZ, 0x7610, R203 ;  /* 0x00007610ffcb7816 */ /* 0x000fc400000000cb */
[-C--:B------:R-:W-:Y:S01]  /*3cc0*/  LEA.HI.X.SX32 R133, R91, R21.reuse, 0x1, P4 ;  /* 0x000000155b857211 */ /* 0x080fe200020f0eff */
[C---:B------:R-:W-:Y:S01]  /*3cd0*/  IMAD R91, R14.reuse, 0x26, RZ ;  /* 0x000000260e5b7824 */ /* 0x040fe200078e02ff */
[----:B------:R-:W-:Y:S02]  /*3ce0*/  ISETP.GT.AND P2, PT, R17, 0x24, PT ;  /* 0x000000241100780c */ /* 0x000fe40003f44270 */
        /* <DEDUP_REMOVED lines=10> */
[----:B------:R-:W-:Y:S01]  /*3d90*/  LEA.HI.X.SX32 R137, R91, R21, 0x1, P5 ;  /* 0x000000155b897211 */ /* 0x000fe200028f0eff */
[----:B------:R-:W-:Y:S01]  /*3da0*/  IMAD R91, R14, 0x28, RZ ;  /* 0x000000280e5b7824 */ /* 0x000fe200078e02ff */
[----:B0-----:R-:W-:Y:S01]  /*3db0*/  IADD3 R134, P4, R89, R16, RZ ;  /* 0x0000001059867210 */ /* 0x001fe20007f9e0ff */
[----:B------:R0:W2:Y:S01]  /*3dc0*/  @P2 LDG.E.U8 R207, desc[UR14][R132.64] ;  /* 0x0000000e84cf2981 */ /* 0x0000a2000c1e1100 */
[----:B------:R-:W-:Y:S02]  /*3dd0*/  PRMT R209, RZ, 0x7610, R209 ;  /* 0x00007610ffd17816 */ /* 0x000fe400000000d1 */
        /* <DEDUP_REMOVED lines=19> */
[----:B------:R-:W-:Y:S02]  /*3f10*/  PRMT R217, RZ, 0x7610, R217 ;  /* 0x00007610ffd97816 */ /* 0x000fe400000000d9 */
[-C--:B------:R-:W-:Y:S01]  /*3f20*/  LEA.HI.X.SX32 R137, R91, R21.reuse, 0x1, P4 ;  /* 0x000000155b897211 */ /* 0x080fe200020f0eff */
[C---:B------:R-:W-:Y:S01]  /*3f30*/  IMAD R91, R14.reuse, 0x2c, RZ ;  /* 0x0000002c0e5b7824 */ /* 0x040fe200078e02ff */
[----:B------:R1:W2:Y:S01]  /*3f40*/  @P1 LDG.E.U8 R215, desc[UR14][R132.64] ;  /* 0x0000000e84d71981 */ /* 0x0002a2000c1e1100 */
[C---:B0-----:R-:W-:Y:S02]  /*3f50*/  IADD3 R134, P4, R89.reuse, R16, RZ ;  /* 0x0000001059867210 */ /* 0x041fe40007f9e0ff */
[----:B------:R-:W-:Y:S01]  /*3f60*/  PRMT R219, RZ, 0x7610, R219 ;  /* 0x00007610ffdb7816 */ /* 0x000fe200000000db */
[----:B------:R0:W2:Y:S01]  /*3f70*/  @P3 LDG.E.U8 R217, desc[UR14][R138.64] ;  /* 0x0000000e8ad93981 */ /* 0x0000a2000c1e1100 */
[----:B------:R-:W-:Y:S01]  /*3f80*/  LEA.HI.X.SX32 R135, R89, R21, 0x1, P4 ;  /* 0x0000001559877211 */ /* 0x000fe200020f0eff */
[----:B------:R-:W-:Y:S01]  /*3f90*/  IMAD R89, R14, 0x2d, RZ ;  /* 0x0000002d0e597824 */ /* 0x000fe200078e02ff */
[----:B------:R-:W-:-:S02]  /*3fa0*/  ISETP.GT.AND P1, PT, R17, 0x2b, PT ;  /* 0x0000002b1100780c */ /* 0x000fc40003f24270 */
[----:B------:R-:W-:Y:S01]  /*3fb0*/  ISETP.GT.AND P3, PT, R17, 0x2c, PT ;  /* 0x0000002c1100780c */ /* 0x000fe20003f64270 */
[----:B------:R4:W2:Y:S01]  /*3fc0*/  @P2 LDG.E.U8 R219, desc[UR14][R136.64] ;  /* 0x0000000e88db2981 */ /* 0x0008a2000c1e1100 */
[-C--:B-1----:R-:W-:Y:S02]  /*3fd0*/  IADD3 R132, P5, R91, R16.reuse, RZ ;  /* 0x000000105b847210 */ /* 0x082fe40007fbe0ff */
[----:B0-----:R-:W-:Y:S02]  /*3fe0*/  IADD3 R138, P4, R89, R16, RZ ;  /* 0x00000010598a7210 */ /* 0x001fe40007f9e0ff */
[----:B------:R-:W-:Y:S01]  /*3ff0*/  LEA.HI.X.SX32 R133, R91, R21, 0x1, P5 ;  /* 0x000000155b857211 */ /* 0x000fe200028f0eff */
[----:B------:R-:W-:Y:S01]  /*4000*/  IMAD R91, R14, 0x2e, RZ ;  /* 0x0000002e0e5b7824 */ /* 0x000fe200078e02ff */
[----:B------:R-:W-:Y:S02]  /*4010*/  ISETP.GT.AND P2, PT, R17, 0x2d, PT ;  /* 0x0000002d1100780c */ /* 0x000fe40003f44270 */
[----:B------:R-:W-:-:S02]  /*4020*/  PRMT R221, RZ, 0x7610, R221 ;  /* 0x00007610ffdd7816 */ /* 0x000fc400000000dd */
[----:B------:R-:W-:Y:S02]  /*4030*/  PRMT R223, RZ, 0x7610, R223 ;  /* 0x00007610ffdf7816 */ /* 0x000fe400000000df */
[-C--:B------:R-:W-:Y:S01]  /*4040*/  LEA.HI.X.SX32 R139, R89, R21.reuse, 0x1, P4 ;  /* 0x00000015598b7211 */ /* 0x080fe200020f0eff */
[C---:B------:R-:W-:Y:S01]  /*4050*/  IMAD R89, R14.reuse, 0x2f, RZ ;  /* 0x0000002f0e597824 */ /* 0x040fe200078e02ff */
[CC--:B----4-:R-:W-:Y:S01]  /*4060*/  IADD3 R136, P4, R91.reuse, R16.reuse, RZ ;  /* 0x000000105b887210 */ /* 0x0d0fe20007f9e0ff */
[----:B------:R0:W4:Y:S01]  /*4070*/  @P1 LDG.E.U8 R221, desc[UR14][R134.64] ;  /* 0x0000000e86dd1981 */ /* 0x000122000c1e1100 */
[----:B------:R-:W-:Y:S02]  /*4080*/  PRMT R225, RZ, 0x7610, R225 ;  /* 0x00007610ffe17816 */ /* 0x000fe400000000e1 */
[----:B------:R-:W-:Y:S01]  /*4090*/  LEA.HI.X.SX32 R137, R91, R21, 0x1, P4 ;  /* 0x000000155b897211 */ /* 0x000fe200020f0eff */
[----:B------:R1:W4:Y:S01]  /*40a0*/  @P3 LDG.E.U8 R223, desc[UR14][R132.64] ;  /* 0x0000000e84df3981 */ /* 0x000322000c1e1100 */
[C---:B------:R-:W-:Y:S01]  /*40b0*/  ISETP.GT.AND P3, PT, R17.reuse, 0x2f, PT ;  /* 0x0000002f1100780c */ /* 0x040fe20003f64270 */
[----:B------:R-:W-:Y:S01]  /*40c0*/  IMAD R91, R14, 0x30, RZ ;  /* 0x000000300e5b7824 */ /* 0x000fe200078e02ff */
[----:B------:R-:W-:Y:S01]  /*40d0*/  ISETP.GT.AND P1, PT, R17, 0x2e, PT ;  /* 0x0000002e1100780c */ /* 0x000fe20003f24270 */
[----:B------:R5:W4:Y:S01]  /*40e0*/  @P2 LDG.E.U8 R225, desc[UR14][R138.64] ;  /* 0x0000000e8ae12981 */ /* 0x000b22000c1e1100 */
[----:B0-----:R-:W-:-:S02]  /*40f0*/  IADD3 R134, P5, R89, R16, RZ ;  /* 0x0000001059867210 */ /* 0x001fc40007fbe0ff */
[----:B------:R-:W-:Y:S02]  /*4100*/  ISETP.GT.AND P2, PT, R17, 0x30, PT ;  /* 0x000000301100780c */ /* 0x000fe40003f44270 */
[-C--:B------:R-:W-:Y:S01]  /*4110*/  LEA.HI.X.SX32 R135, R89, R21.reuse, 0x1, P5 ;  /* 0x0000001559877211 */ /* 0x080fe200028f0eff */
[C---:B------:R-:W-:Y:S01]  /*4120*/  IMAD R89, R14.reuse, 0x31, RZ ;  /* 0x000000310e597824 */ /* 0x040fe200078e02ff */
[CC--:B-1----:R-:W-:Y:S02]  /*4130*/  IADD3 R132, P4, R91.reuse, R16.reuse, RZ ;  /* 0x000000105b847210 */ /* 0x0c2fe40007f9e0ff */
[----:B------:R-:W-:Y:S02]  /*4140*/  PRMT R229, RZ, 0x7610, R229 ;  /* 0x00007610ffe57816 */ /* 0x000fe400000000e5 */
[----:B------:R-:W-:Y:S02]  /*4150*/  PRMT R227, RZ, 0x7610, R227 ;  /* 0x00007610ffe37816 */ /* 0x000fe400000000e3 */
[----:B------:R-:W-:Y:S01]  /*4160*/  LEA.HI.X.SX32 R133, R91, R21, 0x1, P4 ;  /* 0x000000155b857211 */ /* 0x000fe200020f0eff */
[----:B------:R-:W-:Y:S01]  /*4170*/  IMAD R91, R14, 0x32, RZ ;  /* 0x000000320e5b7824 */ /* 0x000fe200078e02ff */
[----:B-----5:R-:W-:Y:S01]  /*4180*/  IADD3 R138, P4, R89, R16, RZ ;  /* 0x00000010598a7210 */ /* 0x020fe20007f9e0ff */
[----:B------:R-:W5:Y:S01]  /*4190*/  @P3 LDG.E.U8 R229, desc[UR14][R134.64] ;  /* 0x0000000e86e53981 */ /* 0x000f62000c1e1100 */
[----:B------:R-:W-:-:S02]  /*41a0*/  PRMT R231, RZ, 0x7610, R231 ;  /* 0x00007610ffe77816 */ /* 0x000fc400000000e7 */
[----:B------:R-:W-:Y:S01]  /*41b0*/  ISETP.GT.AND P3, PT, R17, 0x32, PT ;  /* 0x000000321100780c */ /* 0x000fe20003f64270 */
[----:B------:R0:W5:Y:S01]  /*41c0*/  @P1 LDG.E.U8 R227, desc[UR14][R136.64] ;  /* 0x0000000e88e31981 */ /* 0x000162000c1e1100 */
[----:B------:R-:W-:Y:S01]  /*41d0*/  LEA.HI.X.SX32 R139, R89, R21, 0x1, P4 ;  /* 0x00000015598b7211 */ /* 0x000fe200020f0eff */
[----:B------:R-:W-:Y:S01]  /*41e0*/  IMAD R89, R14, 0x33, RZ ;  /* 0x000000330e597824 */ /* 0x000fe200078e02ff */
[C---:B------:R-:W-:Y:S01]  /*41f0*/  ISETP.GT.AND P1, PT, R17.reuse, 0x31, PT ;  /* 0x000000311100780c */ /* 0x040fe20003f24270 */
[----:B------:R1:W5:Y:S01]  /*4200*/  @P2 LDG.E.U8 R231, desc[UR14][R132.64] ;  /* 0x0000000e84e72981 */ /* 0x000362000c1e1100 */
[----:B------:R-:W-:Y:S02]  /*4210*/  ISETP.GT.AND P2, PT, R17, 0x33, PT ;  /* 0x000000331100780c */ /* 0x000fe40003f44270 */
[-C--:B0-----:R-:W-:Y:S02]  /*4220*/  IADD3 R136, P5, R91, R16.reuse, RZ ;  /* 0x000000105b887210 */ /* 0x081fe40007fbe0ff */
[----:B------:R-:W-:-:S02]  /*4230*/  IADD3 R134, P4, R89, R16, RZ ;  /* 0x0000001059867210 */ /* 0x000fc40007f9e0ff */
[-C--:B------:R-:W-:Y:S01]  /*4240*/  LEA.HI.X.SX32 R137, R91, R21.reuse, 0x1, P5 ;  /* 0x000000155b897211 */ /* 0x080fe200028f0eff */
[C---:B------:R-:W-:Y:S01]  /*4250*/  IMAD R91, R14.reuse, 0x34, RZ ;  /* 0x000000340e5b7824 */ /* 0x040fe200078e02ff */
[----:B------:R-:W-:Y:S02]  /*4260*/  PRMT R235, RZ, 0x7610, R235 ;  /* 0x00007610ffeb7816 */ /* 0x000fe400000000eb */
[----:B------:R-:W-:Y:S02]  /*4270*/  PRMT R233, RZ, 0x7610, R233 ;  /* 0x00007610ffe97816 */ /* 0x000fe400000000e9 */
[----:B------:R-:W-:Y:S01]  /*4280*/  LEA.HI.X.SX32 R135, R89, R21, 0x1, P4 ;  /* 0x0000001559877211 */ /* 0x000fe200020f0eff */
[----:B------:R-:W-:Y:S01]  /*4290*/  IMAD R89, R14, 0x35, RZ ;  /* 0x000000350e597824 */ /* 0x000fe200078e02ff */
[----:B-1----:R-:W-:Y:S01]  /*42a0*/  IADD3 R132, P4, R91, R16, RZ ;  /* 0x000000105b847210 */ /* 0x002fe20007f9e0ff */
        /* <DEDUP_REMOVED lines=18> */
[----:B------:R-:W4:Y:S01]  /*43d0*/  @P3 LDG.E.U8 R239, desc[UR14][R138.64] ;  /* 0x0000000e8aef3981 */ /* 0x000f22000c1e1100 */
[----:B------:R-:W-:-:S02]  /*43e0*/  PRMT R240, RZ, 0x7610, R240 ;  /* 0x00007610fff07816 */ /* 0x000fc400000000f0 */
[----:B------:R-:W-:Y:S01]  /*43f0*/  ISETP.GT.AND P3, PT, R17, 0x38, PT ;  /* 0x000000381100780c */ /* 0x000fe20003f64270 */
[----:B------:R0:W5:Y:S01]  /*4400*/  @P1 LDG.E.U8 R238, desc[UR14][R132.64] ;  /* 0x0000000e84ee1981 */ /* 0x000162000c1e1100 */
[----:B------:R-:W-:Y:S01]  /*4410*/  LEA.HI.X.SX32 R135, R89, R21, 0x1, P4 ;  /* 0x0000001559877211 */ /* 0x000fe200020f0eff */
[----:B------:R-:W-:Y:S01]  /*4420*/  IMAD R89, R14, 0x39, RZ ;  /* 0x000000390e597824 */ /* 0x000fe200078e02ff */
[C---:B------:R-:W-:Y:S01]  /*4430*/  ISETP.GT.AND P1, PT, R17.reuse, 0x37, PT ;  /* 0x000000371100780c */ /* 0x040fe20003f24270 */
[----:B------:R1:W4:Y:S01]  /*4440*/  @P2 LDG.E.U8 R240, desc[UR14][R136.64] ;  /* 0x0000000e88f02981 */ /* 0x000322000c1e1100 */
[----:B------:R-:W-:Y:S02]  /*4450*/  ISETP.GT.AND P2, PT, R17, 0x39, PT ;  /* 0x000000391100780c */ /* 0x000fe40003f44270 */
[----:B------:R-:W-:Y:S02]  /*4460*/  PRMT R242, RZ, 0x7610, R242 ;  /* 0x00007610fff27816 */ /* 0x000fe400000000f2 */
[----:B0-----:R-:W-:-:S02]  /*4470*/  IADD3 R132, P5, R91, R16, RZ ;  /* 0x000000105b847210 */ /* 0x001fc40007fbe0ff */
[-C--:B------:R-:W-:Y:S02]  /*4480*/  IADD3 R138, P4, R89, R16.reuse, RZ ;  /* 0x00000010598a7210 */ /* 0x080fe40007f9e0ff */
[-C--:B------:R-:W-:Y:S01]  /*4490*/  LEA.HI.X.SX32 R133, R91, R21.reuse, 0x1, P5 ;  /* 0x000000155b857211 */ /* 0x080fe200028f0eff */
[C---:B------:R-:W-:Y:S01]  /*44a0*/  IMAD R91, R14.reuse, 0x3a, RZ ;  /* 0x0000003a0e5b7824 */ /* 0x040fe200078e02ff */
[----:B------:R-:W-:Y:S02]  /*44b0*/  PRMT R241, RZ, 0x7610, R241 ;  /* 0x00007610fff17816 */ /* 0x000fe400000000f1 */
[----:B------:R-:W-:Y:S01]  /*44c0*/  LEA.HI.X.SX32 R139, R89, R21, 0x1, P4 ;  /* 0x00000015598b7211 */ /* 0x000fe200020f0eff */
[----:B------:R-:W4:Y:S01]  /*44d0*/  @P3 LDG.E.U8 R242, desc[UR14][R132.64] ;  /* 0x0000000e84f23981 */ /* 0x000f22000c1e1100 */
[----:B------:R-:W-:Y:S01]  /*44e0*/  PRMT R243, RZ, 0x7610, R243 ;  /* 0x00007610fff37816 */ /* 0x000fe200000000f3 */
[----:B------:R-:W-:Y:S01]  /*44f0*/  IMAD R89, R14, 0x3b, RZ ;  /* 0x0000003b0e597824 */ /* 0x000fe200078e02ff */
[----:B-1----:R-:W-:Y:S01]  /*4500*/  IADD3 R136, P4, R91, R16, RZ ;  /* 0x000000105b887210 */ /* 0x002fe20007f9e0ff */
[----:B------:R0:W4:Y:S01]  /*4510*/  @P1 LDG.E.U8 R241, desc[UR14][R134.64] ;  /* 0x0000000e86f11981 */ /* 0x000122000c1e1100 */
[----:B------:R-:W-:-:S02]  /*4520*/  ISETP.GT.AND P3, PT, R17, 0x3b, PT ;  /* 0x0000003b1100780c */ /* 0x000fc40003f64270 */
[-C--:B------:R-:W-:Y:S01]  /*4530*/  LEA.HI.X.SX32 R137, R91, R21.reuse, 0x1, P4 ;  /* 0x000000155b897211 */ /* 0x080fe200020f0eff */
[----:B------:R1:W4:Y:S01]  /*4540*/  @P2 LDG.E.U8 R243, desc[UR14][R138.64] ;  /* 0x0000000e8af32981 */ /* 0x000322000c1e1100 */
[C---:B------:R-:W-:Y:S01]  /*4550*/  IMAD R91, R14.reuse, 0x3c, RZ ;  /* 0x0000003c0e5b7824 */ /* 0x040fe200078e02ff */
[C---:B------:R-:W-:Y:S02]  /*4560*/  ISETP.GT.AND P1, PT, R17.reuse, 0x3a, PT ;  /* 0x0000003a1100780c */ /* 0x040fe40003f24270 */
[----:B------:R-:W-:Y:S02]  /*4570*/  ISETP.GT.AND P2, PT, R17, 0x3c, PT ;  /* 0x0000003c1100780c */ /* 0x000fe40003f44270 */
[CC--:B0-----:R-:W-:Y:S02]  /*4580*/  IADD3 R134, P5, R89.reuse, R16.reuse, RZ ;  /* 0x0000001059867210 */ /* 0x0c1fe40007fbe0ff */
[----:B------:R-:W-:Y:S02]  /*4590*/  PRMT R245, RZ, 0x7610, R245 ;  /* 0x00007610fff57816 */ /* 0x000fe400000000f5 */
[----:B------:R-:W-:Y:S01]  /*45a0*/  LEA.HI.X.SX32 R135, R89, R21, 0x1, P5 ;  /* 0x0000001559877211 */ /* 0x000fe200028f0eff */
[----:B------:R-:W-:Y:S01]  /*45b0*/  IMAD R89, R14, 0x3d, RZ ;  /* 0x0000003d0e597824 */ /* 0x000fe200078e02ff */
[----:B------:R-:W-:-:S02]  /*45c0*/  IADD3 R132, P4, R91, R16, RZ ;  /* 0x000000105b847210 */ /* 0x000fc40007f9e0ff */
[----:B------:R-:W-:Y:S01]  /*45d0*/  PRMT R244, RZ, 0x7610, R244 ;  /* 0x00007610fff47816 */ /* 0x000fe200000000f4 */
[----:B------:R-:W4:Y:S01]  /*45e0*/  @P3 LDG.E.U8 R245, desc[UR14][R134.64] ;  /* 0x0000000e86f53981 */ /* 0x000f22000c1e1100 */
[----:B------:R-:W-:Y:S02]  /*45f0*/  PRMT R246, RZ, 0x7610, R246 ;  /* 0x00007610fff67816 */ /* 0x000fe400000000f6 */
[-C--:B------:R-:W-:Y:S02]  /*4600*/  LEA.HI.X.SX32 R133, R91, R21.reuse, 0x1, P4 ;  /* 0x000000155b857211 */ /* 0x080fe400020f0eff */
[C---:B-1----:R-:W-:Y:S01]  /*4610*/  IADD3 R138, P3, R89.reuse, R16, RZ ;  /* 0x00000010598a7210 */ /* 0x042fe20007f7e0ff */
[----:B------:R0:W4:Y:S01]  /*4620*/  @P1 LDG.E.U8 R244, desc[UR14][R136.64] ;  /* 0x0000000e88f41981 */ /* 0x000122000c1e1100 */
[C---:B------:R-:W-:Y:S02]  /*4630*/  IMAD R91, R14.reuse, 0x3e, RZ ;  /* 0x0000003e0e5b7824 */ /* 0x040fe400078e02ff */
[----:B------:R-:W-:Y:S01]  /*4640*/  LEA.HI.X.SX32 R139, R89, R21, 0x1, P3 ;  /* 0x00000015598b7211 */ /* 0x000fe200018f0eff */
[----:B------:R1:W4:Y:S01]  /*4650*/  @P2 LDG.E.U8 R246, desc[UR14][R132.64] ;  /* 0x0000000e84f62981 */ /* 0x000322000c1e1100 */
[----:B------:R-:W-:Y:S01]  /*4660*/  IMAD R89, R14, 0x3f, RZ ;  /* 0x0000003f0e597824 */ /* 0x000fe200078e02ff */
[----:B------:R-:W-:-:S02]  /*4670*/  ISETP.GT.AND P1, PT, R17, 0x3d, PT ;  /* 0x0000003d1100780c */ /* 0x000fc40003f24270 */
[C---:B------:R-:W-:Y:S02]  /*4680*/  ISETP.GT.AND P2, PT, R17.reuse, 0x3e, PT ;  /* 0x0000003e1100780c */ /* 0x040fe40003f44270 */
[----:B------:R-:W-:Y:S02]  /*4690*/  ISETP.GT.AND P5, PT, R17, 0x3f, PT ;  /* 0x0000003f1100780c */ /* 0x000fe40003fa4270 */
[-C--:B0-----:R-:W-:Y:S02]  /*46a0*/  IADD3 R136, P4, R91, R16.reuse, RZ ;  /* 0x000000105b887210 */ /* 0x081fe40007f9e0ff */
[----:B------:R-:W-:Y:S02]  /*46b0*/  IADD3 R134, P3, R89, R16, RZ ;  /* 0x0000001059867210 */ /* 0x000fe40007f7e0ff */
[----:B------:R-:W-:Y:S02]  /*46c0*/  PRMT R247, RZ, 0x7610, R247 ;  /* 0x00007610fff77816 */ /* 0x000fe400000000f7 */
[----:B------:R-:W-:-:S02]  /*46d0*/  PRMT R248, RZ, 0x7610, R248 ;  /* 0x00007610fff87816 */ /* 0x000fc400000000f8 */
[----:B------:R-:W-:Y:S02]  /*46e0*/  PRMT R249, RZ, 0x7610, R249 ;  /* 0x00007610fff97816 */ /* 0x000fe400000000f9 */
[-C--:B------:R-:W-:Y:S01]  /*46f0*/  LEA.HI.X.SX32 R137, R91, R21.reuse, 0x1, P4 ;  /* 0x000000155b897211 */ /* 0x080fe200020f0eff */
[----:B------:R0:W4:Y:S01]  /*4700*/  @P1 LDG.E.U8 R247, desc[UR14][R138.64] ;  /* 0x0000000e8af71981 */ /* 0x000122000c1e1100 */
[----:B------:R-:W-:-:S03]  /*4710*/  LEA.HI.X.SX32 R135, R89, R21, 0x1, P3 ;  /* 0x0000001559877211 */ /* 0x000fc600018f0eff */
[----:B------:R3:W4:Y:S04]  /*4720*/  @P2 LDG.E.U8 R248, desc[UR14][R136.64] ;  /* 0x0000000e88f82981 */ /* 0x000728000c1e1100 */
[----:B------:R3:W4:Y:S01]  /*4730*/  @P5 LDG.E.U8 R249, desc[UR14][R134.64] ;  /* 0x0000000e86f95981 */ /* 0x000722000c1e1100 */
[C---:B------:R-:W-:Y:S02]  /*4740*/  IADD3 RZ, P1, R15.reuse, R96, RZ ;  /* 0x000000600fff7210 */ /* 0x040fe40007f3e0ff */
[----:B------:R-:W-:-:S03]  /*4750*/  IADD3 RZ, P2, R15, R100, RZ ;  /* 0x000000640fff7210 */ /* 0x000fc60007f5e0ff */
[----:B-1----:R-:W-:Y:S01]  /*4760*/  IMAD.X R133, R11, 0x1, R18, P1 ;  /* 0x000000010b857824 */ /* 0x002fe200008e0612 */
[C---:B------:R-:W-:Y:S01]  /*4770*/  IADD3 RZ, P1, R15.reuse, R104, RZ ;  /* 0x000000680fff7210 */ /* 0x040fe20007f3e0ff */
[----:B------:R-:W-:Y:S01]  /*4780*/  IMAD.IADD R132, R15, 0x1, R96 ;  /* 0x000000010f847824 */ /* 0x000fe200078e0260 */
[----:B------:R-:W-:Y:S01]  /*4790*/  PRMT R222, RZ, 0x7610, R222 ;  /* 0x00007610ffde7816 */ /* 0x000fe200000000de */
[----:B------:R-:W-:Y:S01]  /*47a0*/  BAR.SYNC.DEFER_BLOCKING 0x0 ;  /* 0x0000000000007b1d */ /* 0x000fe20000010000 */
[C---:B0-----:R-:W-:Y:S02]  /*47b0*/  IMAD.X R139, R11.reuse, 0x1, R20, P2 ;  /* 0x000000010b8b7824 */ /* 0x041fe400010e0614 */
[----:B---3--:R-:W-:Y:S01]  /*47c0*/  IMAD.X R137, R11, 0x1, R22, P1 ;  /* 0x000000010b897824 */ /* 0x008fe200008e0616 */
[C---:B------:R-:W-:Y:S02]  /*47d0*/  IADD3 RZ, P1, R15.reuse, R112, RZ ;  /* 0x000000700fff7210 */ /* 0x040fe40007f3e0ff */
[C---:B------:R-:W-:Y:S01]  /*47e0*/  IADD3 RZ, P2, R15.reuse, R108, RZ ;  /* 0x0000006c0fff7210 */ /* 0x040fe20007f5e0ff */
[C---:B------:R-:W-:Y:S01]  /*47f0*/  IMAD.IADD R136, R15.reuse, 0x1, R104 ;  /* 0x000000010f887824 */ /* 0x040fe200078e0268 */
[----:B------:R-:W-:Y:S01]  /*4800*/  PRMT R91, RZ, 0x7610, R91 ;  /* 0x00007610ff5b7816 */ /* 0x000fe2000000005b */
[----:B------:R-:W-:Y:S01]  /*4810*/  IMAD.IADD R138, R15, 0x1, R100 ;  /* 0x000000010f8a7824 */ /* 0x000fe200078e0264 */
[----:B------:R-:W-:Y:S01]  /*4820*/  PRMT R89, RZ, 0x7610, R89 ;  /* 0x00007610ff597816 */ /* 0x000fe20000000059 */
[----:B------:R-:W-:Y:S01]  /*4830*/  IMAD.X R135, R11, 0x1, R88, P2 ;  /* 0x000000010b877824 */ /* 0x000fe200010e0658 */
[----:B------:R-:W-:-:S02]  /*4840*/  IADD3 RZ, P2, R15, R116, RZ ;  /* 0x000000740fff7210 */ /* 0x000fc40007f5e0ff */
[----:B------:R-:W-:Y:S01]  /*4850*/  PRMT R224, RZ, 0x7610, R224 ;  /* 0x00007610ffe07816 */ /* 0x000fe200000000e0 */
[----:B------:R-:W-:Y:S01]  /*4860*/  IMAD.IADD R134, R15, 0x1, R108 ;  /* 0x000000010f867824 */ /* 0x000fe200078e026c */
[----:B------:R-:W-:Y:S01]  /*4870*/  PRMT R93, RZ, 0x7610, R93 ;  /* 0x00007610ff5d7816 */ /* 0x000fe2000000005d */
[----:B------:R0:W3:Y:S04]  /*4880*/  @!P0 LDG.E.U8 R222, desc[UR14][R132.64] ;  /* 0x0000000e84de8981 */ /* 0x0000e8000c1e1100 */
[----:B------:R1:W3:Y:S04]  /*4890*/  @!P0 LDG.E.U8 R91, desc[UR14][R136.64] ;  /* 0x0000000e885b8981 */ /* 0x0002e8000c1e1100 */
[----:B------:R1:W3:Y:S01]  /*48a0*/  @!P0 LDG.E.U8 R89, desc[UR14][R138.64] ;  /* 0x0000000e8a598981 */ /* 0x0002e2000c1e1100 */
[----:B0-----:R-:W-:Y:S01]  /*48b0*/  IMAD.X R133, R11, 0x1, R90, P1 ;  /* 0x000000010b857824 */ /* 0x001fe200008e065a */
[C---:B------:R-:W-:Y:S01]  /*48c0*/  IADD3 RZ, P1, R15.reuse, R120, RZ ;  /* 0x000000780fff7210 */ /* 0x040fe20007f3e0ff */
[----:B------:R-:W-:Y:S01]  /*48d0*/  IMAD.IADD R132, R15, 0x1, R112 ;  /* 0x000000010f847824 */ /* 0x000fe200078e0270 */
[----:B------:R-:W-:Y:S01]  /*48e0*/  PRMT R95, RZ, 0x7610, R95 ;  /* 0x00007610ff5f7816 */ /* 0x000fe2000000005f */
[----:B------:R0:W3:Y:S02]  /*48f0*/  @!P0 LDG.E.U8 R93, desc[UR14][R134.64] ;  /* 0x0000000e865d8981 */ /* 0x0000e4000c1e1100 */
[----:B-1----:R-:W-:Y:S01]  /*4900*/  IMAD.X R137, R11, 0x1, R92, P1 ;  /* 0x000000010b897824 */ /* 0x002fe200008e065c */
[----:B------:R-:W-:Y:S01]  /*4910*/  IADD3 RZ, P1, R15, R128, RZ ;  /* 0x000000800fff7210 */ /* 0x000fe20007f3e0ff */
[----:B------:R-:W-:Y:S01]  /*4920*/  IMAD.X R139, R11, 0x1, R4, P2 ;  /* 0x000000010b8b7824 */ /* 0x000fe200010e0604 */
[C---:B------:R-:W-:Y:S01]  /*4930*/  IADD3 RZ, P2, R15.reuse, R124, RZ ;  /* 0x0000007c0fff7210 */ /* 0x040fe20007f5e0ff */
[----:B------:R1:W3:Y:S01]  /*4940*/  @!P0 LDG.E.U8 R224, desc[UR14][R132.64] ;  /* 0x0000000e84e08981 */ /* 0x0002e2000c1e1100 */
[C---:B------:R-:W-:Y:S01]  /*4950*/  IMAD.IADD R138, R15.reuse, 0x1, R116 ;  /* 0x000000010f8a7824 */ /* 0x040fe200078e0274 */
[----:B------:R-:W-:Y:S01]  /*4960*/  PRMT R97, RZ, 0x7610, R97 ;  /* 0x00007610ff617816 */ /* 0x000fe20000000061 */
[----:B------:R-:W-:-:S02]  /*4970*/  IMAD.IADD R136, R15, 0x1, R120 ;  /* 0x000000010f887824 */ /* 0x000fc400078e0278 */
[----:B0-----:R-:W-:Y:S01]  /*4980*/  IMAD.X R135, R11, 0x1, R94, P2 ;  /* 0x000000010b877824 */ /* 0x001fe200010e065e */
[----:B------:R-:W-:Y:S01]  /*4990*/  IADD3 RZ, P2, R15, R148, RZ ;  /* 0x000000940fff7210 */ /* 0x000fe20007f5e0ff */
[----:B------:R0:W3:Y:S01]  /*49a0*/  @!P0 LDG.E.U8 R95, desc[UR14][R138.64] ;  /* 0x0000000e8a5f8981 */ /* 0x0000e2000c1e1100 */
[----:B-1----:R-:W-:Y:S01]  /*49b0*/  IMAD.X R133, R11, 0x1, R98, P1 ;  /* 0x000000010b857824 */ /* 0x002fe200008e0662 */
[C---:B------:R-:W-:Y:S02]  /*49c0*/  IADD3 RZ, P1, R15.reuse, R152, RZ ;  /* 0x000000980fff7210 */ /* 0x040fe40007f3e0ff */
[----:B------:R1:W3:Y:S01]  /*49d0*/  @!P0 LDG.E.U8 R97, desc[UR14][R136.64] ;  /* 0x0000000e88618981 */ /* 0x0002e2000c1e1100 */
[----:B------:R-:W-:Y:S01]  /*49e0*/  PRMT R226, RZ, 0x7610, R226 ;  /* 0x00007610ffe27816 */ /* 0x000fe200000000e2 */
[C---:B------:R-:W-:Y:S01]  /*49f0*/  IMAD.IADD R132, R15.reuse, 0x1, R128 ;  /* 0x000000010f847824 */ /* 0x040fe200078e0280 */
[----:B------:R-:W-:Y:S01]  /*4a00*/  PRMT R99, RZ, 0x7610, R99 ;  /* 0x00007610ff637816 */ /* 0x000fe20000000063 */
[----:B------:R-:W-:Y:S01]  /*4a10*/  IMAD.IADD R134, R15, 0x1, R124 ;  /* 0x000000010f867824 */ /* 0x000fe200078e027c */
[----:B------:R-:W-:Y:S01]  /*4a20*/  PRMT R101, RZ, 0x7610, R101 ;  /* 0x00007610ff657816 */ /* 0x000fe20000000065 */
[----:B0-----:R-:W-:Y:S01]  /*4a30*/  IMAD.X R139, R11, 0x1, R106, P1 ;  /* 0x000000010b8b7824 */ /* 0x001fe200008e066a */
[C---:B------:R-:W-:Y:S01]  /*4a40*/  IADD3 RZ, P1, R15.reuse, R160, RZ ;  /* 0x000000a00fff7210 */ /* 0x040fe20007f3e0ff */
[----:B------:R0:W3:Y:S01]  /*4a50*/  @!P0 LDG.E.U8 R226, desc[UR14][R132.64] ;  /* 0x0000000e84e28981 */ /* 0x0000e2000c1e1100 */
[----:B-1----:R-:W-:-:S02]  /*4a60*/  IMAD.IADD R136, R15, 0x1, R148 ;  /* 0x000000010f887824 */ /* 0x002fc400078e0294 */
[----:B------:R-:W-:Y:S01]  /*4a70*/  IMAD.X R137, R11, 0x1, R102, P2 ;  /* 0x000000010b897824 */ /* 0x000fe200010e0666 */
[C---:B------:R-:W-:Y:S01]  /*4a80*/  IADD3 RZ, P2, R15.reuse, R156, RZ ;  /* 0x0000009c0fff7210 */ /* 0x040fe20007f5e0ff */
[----:B------:R1:W3:Y:S01]  /*4a90*/  @!P0 LDG.E.U8 R99, desc[UR14][R134.64] ;  /* 0x0000000e86638981 */ /* 0x0002e2000c1e1100 */
[----:B------:R-:W-:Y:S01]  /*4aa0*/  PRMT R105, RZ, 0x7610, R105 ;  /* 0x00007610ff697816 */ /* 0x000fe20000000069 */
[----:B------:R-:W-:Y:S01]  /*4ab0*/  IMAD.IADD R138, R15, 0x1, R152 ;  /* 0x000000010f8a7824 */ /* 0x000fe200078e0298 */
[----:B------:R-:W-:Y:S01]  /*4ac0*/  PRMT R103, RZ, 0x7610, R103 ;  /* 0x00007610ff677816 */ /* 0x000fe20000000067 */
[----:B------:R1:W3:Y:S01]  /*4ad0*/  @!P0 LDG.E.U8 R101, desc[UR14][R136.64] ;  /* 0x0000000e88658981 */ /* 0x0002e2000c1e1100 */
[----:B0-----:R-:W-:Y:S01]  /*4ae0*/  IMAD.X R133, R11, 0x1, R114, P1 ;  /* 0x000000010b857824 */ /* 0x001fe200008e0672 */
[----:B------:R-:W-:Y:S01]  /*4af0*/  PRMT R228, RZ, 0x7610, R228 ;  /* 0x00007610ffe47816 */ /* 0x000fe200000000e4 */
[C---:B------:R-:W-:Y:S02]  /*4b00*/  IMAD.IADD R132, R15.reuse, 0x1, R160 ;  /* 0x000000010f847824 */ /* 0x040fe400078e02a0 */
[----:B------:R0:W3:Y:S01]  /*4b10*/  @!P0 LDG.E.U8 R103, desc[UR14][R138.64] ;  /* 0x0000000e8a678981 */ /* 0x0000e2000c1e1100 */
[----:B-1----:R-:W-:-:S02]  /*4b20*/  IMAD.IADD R134, R15, 0x1, R156 ;  /* 0x000000010f867824 */ /* 0x002fc400078e029c */
[----:B------:R-:W-:Y:S01]  /*4b30*/  IMAD.X R135, R11, 0x1, R110, P2 ;  /* 0x000000010b877824 */ /* 0x000fe200010e066e */
[----:B------:R-:W3:Y:S01]  /*4b40*/  @!P0 LDG.E.U8 R228, desc[UR14][R132.64] ;  /* 0x0000000e84e48981 */ /* 0x000ee2000c1e1100 */
[----:B------:R-:W-:-:S03]  /*4b50*/  IADD3 R136, P1, R15, R206, RZ ;  /* 0x000000ce0f887210 */ /* 0x000fc60007f3e0ff */
[----:B------:R1:W3:Y:S02]  /*4b60*/  @!P0 LDG.E.U8 R105, desc[UR14][R134.64] ;  /* 0x0000000e86698981 */ /* 0x0002e4000c1e1100 */
[----:B------:R-:W-:Y:S01]  /*4b70*/  IMAD.X R137, R11, 0x1, R202, P1 ;  /* 0x000000010b897824 */ /* 0x000fe200008e06ca */
[C---:B0-----:R-:W-:Y:S02]  /*4b80*/  IADD3 R138, P2, R15.reuse, R208, RZ ;  /* 0x000000d00f8a7210 */ /* 0x041fe40007f5e0ff */
[----:B------:R-:W-:Y:S02]  /*4b90*/  PRMT R109, RZ, 0x7610, R109 ;  /* 0x00007610ff6d7816 */ /* 0x000fe4000000006d */
[----:B-1----:R-:W-:Y:S01]  /*4ba0*/  IADD3 R134, P1, R15, R210, RZ ;  /* 0x000000d20f867210 */ /* 0x002fe20007f3e0ff */
[----:B------:R-:W-:-:S04]  /*4bb0*/  IMAD.X R139, R11, 0x1, R198, P2 ;  /* 0x000000010b8b7824 */ /* 0x000fc800010e06c6 */
[----:B------:R-:W-:Y:S01]  /*4bc0*/  IMAD.X R135, R11, 0x1, R194, P1 ;  /* 0x000000010b877824 */ /* 0x000fe200008e06c2 */
[----:B------:R-:W-:Y:S01]  /*4bd0*/  IADD3 R132, P1, R15, R212, RZ ;  /* 0x000000d40f847210 */ /* 0x000fe20007f3e0ff */
[----:B------:R0:W3:Y:S01]  /*4be0*/  @!P0 LDG.E.U8 R109, desc[UR14][R138.64] ;  /* 0x0000000e8a6d8981 */ /* 0x0000e2000c1e1100 */
[----:B------:R-:W-:Y:S02]  /*4bf0*/  PRMT R111, RZ, 0x7610, R111 ;  /* 0x00007610ff6f7816 */ /* 0x000fe4000000006f */
[----:B------:R-:W-:Y:S01]  /*4c00*/  PRMT R107, RZ, 0x7610, R107 ;  /* 0x00007610ff6b7816 */ /* 0x000fe2000000006b */
[----:B------:R-:W-:Y:S01]  /*4c10*/  IMAD.X R133, R11, 0x1, R190, P1 ;  /* 0x000000010b857824 */ /* 0x000fe200008e06be */
[----:B------:R-:W-:-:S04]  /*4c20*/  PRMT R230, RZ, 0x7610, R230 ;  /* 0x00007610ffe67816 */ /* 0x000fc800000000e6 */
[----:B------:R1:W3:Y:S01]  /*4c30*/  @!P0 LDG.E.U8 R111, desc[UR14][R132.64] ;  /* 0x0000000e846f8981 */ /* 0x0002e2000c1e1100 */
[----:B0-----:R-:W-:-:S03]  /*4c40*/  IADD3 R138, P1, R15, R216, RZ ;  /* 0x000000d80f8a7210 */ /* 0x001fc60007f3e0ff */
[----:B------:R0:W3:Y:S02]  /*4c50*/  @!P0 LDG.E.U8 R107, desc[UR14][R136.64] ;  /* 0x0000000e886b8981 */ /* 0x0000e4000c1e1100 */
[----:B------:R-:W-:Y:S01]  /*4c60*/  IMAD.X R139, R11, 0x1, R182, P1 ;  /* 0x000000010b8b7824 */ /* 0x000fe200008e06b6 */
[----:B------:R-:W-:Y:S01]  /*4c70*/  PRMT R113, RZ, 0x7610, R113 ;  /* 0x00007610ff717816 */ /* 0x000fe20000000071 */
[----:B------:R2:W3:Y:S01]  /*4c80*/  @!P0 LDG.E.U8 R230, desc[UR14][R134.64] ;  /* 0x0000000e86e68981 */ /* 0x0004e2000c1e1100 */
[C---:B-1----:R-:W-:Y:S02]  /*4c90*/  IADD3 R132, P1, R15.reuse, R218, RZ ;  /* 0x000000da0f847210 */ /* 0x042fe40007f3e0ff */
[----:B0-----:R-:W-:-:S03]  /*4ca0*/  IADD3 R136, P2, R15, R214, RZ ;  /* 0x000000d60f887210 */ /* 0x001fc60007f5e0ff */
[----:B------:R-:W-:Y:S01]  /*4cb0*/  IMAD.X R133, R11, 0x1, R178, P1 ;  /* 0x000000010b857824 */ /* 0x000fe200008e06b2 */
[----:B--2---:R-:W-:Y:S01]  /*4cc0*/  IADD3 R134, P1, R15, R204, RZ ;  /* 0x000000cc0f867210 */ /* 0x004fe20007f3e0ff */
[----:B------:R-:W-:Y:S01]  /*4cd0*/  IMAD.X R137, R11, 0x1, R186, P2 ;  /* 0x000000010b897824 */ /* 0x000fe200010e06ba */
[----:B------:R-:W-:-:S03]  /*4ce0*/  PRMT R115, RZ, 0x7610, R115 ;  /* 0x00007610ff737816 */ /* 0x000fc60000000073 */
[----:B------:R-:W-:Y:S01]  /*4cf0*/  IMAD.X R135, R11, 0x1, R174, P1 ;  /* 0x000000010b877824 */ /* 0x000fe200008e06ae */
[----:B------:R0:W2:Y:S01]  /*4d00*/  @!P0 LDG.E.U8 R113, desc[UR14][R136.64] ;  /* 0x0000000e88718981 */ /* 0x0000a2000c1e1100 */
[----:B------:R-:W-:-:S03]  /*4d10*/  PRMT R232, RZ, 0x7610, R232 ;  /* 0x00007610ffe87816 */ /* 0x000fc600000000e8 */
[----:B------:R1:W2:Y:S01]  /*4d20*/  @!P0 LDG.E.U8 R115, desc[UR14][R138.64] ;  /* 0x0000000e8a738981 */ /* 0x0002a2000c1e1100 */
[----:B------:R-:W-:-:S03]  /*4d30*/  PRMT R117, RZ, 0x7610, R117 ;  /* 0x00007610ff757816 */ /* 0x000fc60000000075 */
[----:B------:R1:W2:Y:S01]  /*4d40*/  @!P0 LDG.E.U8 R232, desc[UR14][R132.64] ;  /* 0x0000000e84e88981 */ /* 0x0002a2000c1e1100 */
[----:B0-----:R-:W-:-:S03]  /*4d50*/  IADD3 R136, P1, R15, R200, RZ ;  /* 0x000000c80f887210 */ /* 0x001fc60007f3e0ff */
[----:B------:R0:W2:Y:S02]  /*4d60*/  @!P0 LDG.E.U8 R117, desc[UR14][R134.64] ;  /* 0x0000000e86758981 */ /* 0x0000a4000c1e1100 */
[----:B------:R-:W-:Y:S01]  /*4d70*/  IMAD.X R137, R11, 0x1, R170, P1 ;  /* 0x000000010b897824 */ /* 0x000fe200008e06aa */
[----:B-1----:R-:W-:-:S05]  /*4d80*/  IADD3 R138, P1, R15, R196, RZ ;  /* 0x000000c40f8a7210 */ /* 0x002fca0007f3e0ff */
[----:B------:R-:W-:Y:S01]  /*4d90*/  IMAD.X R139, R11, 0x1, R166, P1 ;  /* 0x000000010b8b7824 */ /* 0x000fe200008e06a6 */
[----:B------:R-:W-:Y:S02]  /*4da0*/  IADD3 R132, P1, R15, R192, RZ ;  /* 0x000000c00f847210 */ /* 0x000fe40007f3e0ff */
[----:B------:R-:W-:-:S03]  /*4db0*/  PRMT R119, RZ, 0x7610, R119 ;  /* 0x00007610ff777816 */ /* 0x000fc60000000077 */
[----:B------:R-:W-:Y:S01]  /*4dc0*/  IMAD.X R133, R11, 0x1, R162, P1 ;  /* 0x000000010b857824 */ /* 0x000fe200008e06a2 */
[----:B0-----:R-:W-:Y:S02]  /*4dd0*/  IADD3 R134, P1, R15, R188, RZ ;  /* 0x000000bc0f867210 */ /* 0x001fe40007f3e0ff */
[----:B------:R0:W2:Y:S01]  /*4de0*/  @!P0 LDG.E.U8 R119, desc[UR14][R136.64] ;  /* 0x0000000e88778981 */ /* 0x0000a2000c1e1100 */
[----:B------:R-:W-:Y:S02]  /*4df0*/  PRMT R121, RZ, 0x7610, R121 ;  /* 0x00007610ff797816 */ /* 0x000fe40000000079 */
[----:B------:R-:W-:Y:S01]  /*4e00*/  IMAD.X R135, R11, 0x1, R158, P1 ;  /* 0x000000010b877824 */ /* 0x000fe200008e069e */
[----:B------:R-:W-:-:S03]  /*4e10*/  PRMT R234, RZ, 0x7610, R234 ;  /* 0x00007610ffea7816 */ /* 0x000fc600000000ea */
[----:B------:R1:W2:Y:S01]  /*4e20*/  @!P0 LDG.E.U8 R121, desc[UR14][R138.64] ;  /* 0x0000000e8a798981 */ /* 0x0002a2000c1e1100 */
[----:B0-----:R-:W-:-:S03]  /*4e30*/  IADD3 R136, P1, R15, R184, RZ ;  /* 0x000000b80f887210 */ /* 0x001fc60007f3e0ff */
[----:B------:R0:W2:Y:S02]  /*4e40*/  @!P0 LDG.E.U8 R234, desc[UR14][R132.64] ;  /* 0x0000000e84ea8981 */ /* 0x0000a4000c1e1100 */
[----:B------:R-:W-:Y:S01]  /*4e50*/  IMAD.X R137, R11, 0x1, R154, P1 ;  /* 0x000000010b897824 */ /* 0x000fe200008e069a */
[----:B-1----:R-:W-:Y:S02]  /*4e60*/  IADD3 R138, P1, R15, R180, RZ ;  /* 0x000000b40f8a7210 */ /* 0x002fe40007f3e0ff */
        /* <DEDUP_REMOVED lines=15> */
[----:B------:R0:W2:Y:S03]  /*4f60*/  @!P0 LDG.E.U8 R236, desc[UR14][R132.64] ;  /* 0x0000000e84ec8981 */ /* 0x0000a6000c1e1100 */
[----:B------:R-:W-:Y:S01]  /*4f70*/  IMAD.X R139, R11, 0x1, R126, P1 ;  /* 0x000000010b8b7824 */ /* 0x000fe200008e067e */
[----:B------:R-:W-:Y:S02]  /*4f80*/  PRMT R131, RZ, 0x7610, R131 ;  /* 0x00007610ff837816 */ /* 0x000fe40000000083 */
[----:B------:R-:W-:Y:S02]  /*4f90*/  PRMT R129, RZ, 0x7610, R129 ;  /* 0x00007610ff817816 */ /* 0x000fe40000000081 */
[----:B0-----:R-:W-:-:S02]  /*4fa0*/  IADD3 R132, P1, R15, R12, RZ ;  /* 0x0000000c0f847210 */ /* 0x001fc40007f3e0ff */
[----:B------:R-:W2:Y:S01]  /*4fb0*/  @!P0 LDG.E.U8 R131, desc[UR14][R136.64] ;  /* 0x0000000e88838981 */ /* 0x000ea2000c1e1100 */
[----:B------:R-:W-:Y:S02]  /*4fc0*/  PRMT R149, RZ, 0x7610, R149 ;  /* 0x00007610ff957816 */ /* 0x000fe40000000095 */
[----:B------:R-:W-:Y:S01]  /*4fd0*/  PRMT R151, RZ, 0x7610, R151 ;  /* 0x00007610ff977816 */ /* 0x000fe20000000097 */
[----:B------:R-:W-:Y:S01]  /*4fe0*/  IMAD.X R133, R11, 0x1, R220, P1 ;  /* 0x000000010b857824 */ /* 0x000fe200008e06dc */
[----:B------:R0:W2:Y:S04]  /*4ff0*/  @!P0 LDG.E.U8 R129, desc[UR14][R134.64] ;  /* 0x0000000e86818981 */ /* 0x0000a8000c1e1100 */
[----:B------:R1:W2:Y:S04]  /*5000*/  @!P0 LDG.E.U8 R149, desc[UR14][R138.64] ;  /* 0x0000000e8a958981 */ /* 0x0002a8000c1e1100 */
[----:B------:R5:W2:Y:S01]  /*5010*/  @!P0 LDG.E.U8 R151, desc[UR14][R132.64] ;  /* 0x0000000e84978981 */ /* 0x000aa2000c1e1100 */
[----:B------:R-:W-:-:S02]  /*5020*/  LOP3.LUT R140, R140, 0xffff, RZ, 0xc0, !PT ;  /* 0x0000ffff8c8c7812 */ /* 0x000fc400078ec0ff */
[----:B0-----:R-:W-:Y:S02]  /*5030*/  LOP3.LUT R135, R250, 0xffff, RZ, 0xc0, !PT ;  /* 0x0000fffffa877812 */ /* 0x001fe400078ec0ff */
[----:B------:R-:W-:Y:S02]  /*5040*/  LOP3.LUT R144, R144, 0xffff, RZ, 0xc0, !PT ;  /* 0x0000ffff90907812 */ /* 0x000fe400078ec0ff */
[----:B------:R-:W-:Y:S02]  /*5050*/  PRMT R140, R140, 0x3340, R135 ;  /* 0x000033408c8c7816 */ /* 0x000fe40000000087 */
[----:B------:R-:W-:Y:S02]  /*5060*/  LOP3.LUT R135, R143, 0xffff, RZ, 0xc0, !PT ;  /* 0x0000ffff8f877812 */ /* 0x000fe400078ec0ff */
[----:B------:R-:W-:Y:S02]  /*5070*/  LOP3.LUT R134, R145, 0xffff, RZ, 0xc0, !PT ;  /* 0x0000ffff91867812 */ /* 0x000fe400078ec0ff */
[----:B------:R-:W-:-:S02]  /*5080*/  LOP3.LUT R137, R146, 0xffff, RZ, 0xc0, !PT ;  /* 0x0000ffff92897812 */ /* 0x000fc400078ec0ff */
[----:B------:R-:W-:Y:S02]  /*5090*/  PRMT R135, R135, 0x3340, R144 ;  /* 0x0000334087877816 */ /* 0x000fe40000000090 */
[----:B------:R-:W-:Y:S02]  /*50a0*/  PRMT R134, R134, 0x3340, R137 ;  /* 0x0000334086867816 */ /* 0x000fe40000000089 */
[----:B------:R-:W-:Y:S02]  /*50b0*/  LOP3.LUT R143, R163, 0xffff, RZ, 0xc0, !PT ;  /* 0x0000ffffa38f7812 */ /* 0x000fe400078ec0ff */
[----:B-1----:R-:W-:Y:S02]  /*50c0*/  LOP3.LUT R138, R165, 0xffff, RZ, 0xc0, !PT ;  /* 0x0000ffffa58a7812 */ /* 0x002fe400078ec0ff */
[----:B------:R-:W-:Y:S02]  /*50d0*/  LOP3.LUT R137, R171, 0xffff, RZ, 0xc0, !PT ;  /* 0x0000ffffab897812 */ /* 0x000fe400078ec0ff */
[----:B------:R-:W-:-:S02]  /*50e0*/  LOP3.LUT R144, R173, 0xffff, RZ, 0xc0, !PT ;  /* 0x0000ffffad907812 */ /* 0x000fc400078ec0ff */
[----:B------:R-:W-:Y:S02]  /*50f0*/  LOP3.LUT R147, R147, 0xffff, RZ, 0xc0, !PT ;  /* 0x0000ffff93937812 */ /* 0x000fe400078ec0ff */
[----:B-----5:R-:W-:Y:S02]  /*5100*/  LOP3.LUT R132, R153, 0xffff, RZ, 0xc0, !PT ;  /* 0x0000ffff99847812 */ /* 0x020fe400078ec0ff */
[----:B------:R-:W-:Y:S02]  /*5110*/  LOP3.LUT R145, R183, 0xffff, RZ, 0xc0, !PT ;  /* 0x0000ffffb7917812 */ /* 0x000fe400078ec0ff */
[----:B------:R-:W-:Y:S02]  /*5120*/  LOP3.LUT R250, R185, 0xffff, RZ, 0xc0, !PT ;  /* 0x0000ffffb9fa7812 */ /* 0x000fe400078ec0ff */
[----:B------:R-:W-:Y:S02]  /*5130*/  LOP3.LUT R155, R155, 0xffff, RZ, 0xc0, !PT ;  /* 0x0000ffff9b9b7812 */ /* 0x000fe400078ec0ff */
[----:B------:R-:W-:-:S02]  /*5140*/  LOP3.LUT R136, R157, 0xffff, RZ, 0xc0, !PT ;  /* 0x0000ffff9d887812 */ /* 0x000fc400078ec0ff */
[----:B------:R-:W-:Y:S02]  /*5150*/  PRMT R143, R143, 0x3340, R138 ;  /* 0x000033408f8f7816 */ /* 0x000fe4000000008a */
[----:B------:R-:W-:Y:S02]  /*5160*/  LOP3.LUT R138, R167, 0xffff, RZ, 0xc0, !PT ;  /* 0x0000ffffa78a7812 */ /* 0x000fe400078ec0ff */
[----:B------:R-:W-:Y:S02]  /*5170*/  LOP3.LUT R169, R169, 0xffff, RZ, 0xc0, !PT ;  /* 0x0000ffffa9a97812 */ /* 0x000fe400078ec0ff */
[----:B------:R-:W-:Y:S02]  /*5180*/  PRMT R137, R137, 0x3340, R144 ;  /* 0x0000334089897816 */ /* 0x000fe40000000090 */
[----:B------:R-:W-:Y:S02]  /*5190*/  LOP3.LUT R139, R175, 0xffff, RZ, 0xc0, !PT ;  /* 0x0000ffffaf8b7812 */ /* 0x000fe400078ec0ff */
[----:B------:R-:W-:-:S02]  /*51a0*/  LOP3.LUT R144, R177, 0xffff, RZ, 0xc0, !PT ;  /* 0x0000ffffb1907812 */ /* 0x000fc400078ec0ff */
[----:B------:R-:W-:Y:S02]  /*51b0*/  PRMT R133, R147, 0x3340, R132 ;  /* 0x0000334093857816 */ /* 0x000fe40000000084 */
[----:B------:R-:W-:Y:S02]  /*51c0*/  LOP3.LUT R179, R179, 0xffff, RZ, 0xc0, !PT ;  /* 0x0000ffffb3b37812 */ /* 0x000fe400078ec0ff */
[----:B------:R-:W-:Y:S02]  /*51d0*/  LOP3.LUT R146, R181, 0xffff, RZ, 0xc0, !PT ;  /* 0x0000ffffb5927812 */ /* 0x000fe400078ec0ff */
[----:B------:R-:W-:Y:S02]  /*51e0*/  PRMT R145, R145, 0x3340, R250 ;  /* 0x0000334091917816 */ /* 0x000fe400000000fa */
[----:B------:R-:W-:Y:S02]  /*51f0*/  PRMT R132, R155, 0x3340, R136 ;  /* 0x000033409b847816 */ /* 0x000fe40000000088 */
[----:B------:R-:W-:-:S02]  /*5200*/  LOP3.LUT R147, R191, 0xffff, RZ, 0xc0, !PT ;  /* 0x0000ffffbf937812 */ /* 0x000fc400078ec0ff */
[----:B------:R-:W-:Y:S02]  /*5210*/  LOP3.LUT R250, R193, 0xffff, RZ, 0xc0, !PT ;  /* 0x0000ffffc1fa7812 */ /* 0x000fe400078ec0ff */
[----:B------:R-:W-:Y:S02]  /*5220*/  LOP3.LUT R136, R159, 0xffff, RZ, 0xc0, !PT ;  /* 0x0000ffff9f887812 */ /* 0x000fe400078ec0ff */
[----:B------:R-:W-:Y:S02]  /*5230*/  LOP3.LUT R161, R161, 0xffff, RZ, 0xc0, !PT ;  /* 0x0000ffffa1a17812 */ /* 0x000fe400078ec0ff */
[----:B------:R-:W-:Y:S02]  /*5240*/  PRMT R138, R138, 0x3340, R169 ;  /* 0x000033408a8a7816 */ /* 0x000fe400000000a9 */
[----:B------:R-:W-:Y:S02]  /*5250*/  LOP3.LUT R195, R195, 0xffff, RZ, 0xc0, !PT ;  /* 0x0000ffffc3c37812 */ /* 0x000fe400078ec0ff */
[----:B------:R-:W-:-:S02]  /*5260*/  LOP3.LUT R252, R197, 0xffff, RZ, 0xc0, !PT ;  /* 0x0000ffffc5fc7812 */ /* 0x000fc400078ec0ff */
[----:B------:R-:W-:Y:S02]  /*5270*/  PRMT R139, R139, 0x3340, R144 ;  /* 0x000033408b8b7816 */ /* 0x000fe40000000090 */
[----:B------:R-:W-:Y:S02]  /*5280*/  LOP3.LUT R169, R238, 0xffff, RZ, 0xc0, !PT ;  /* 0x0000ffffeea97812 */ /* 0x000fe400078ec0ff */
[----:B----4-:R-:W-:Y:S02]  /*5290*/  LOP3.LUT R239, R239, 0xffff, RZ, 0xc0, !PT ;  /* 0x0000ffffefef7812 */ /* 0x010fe400078ec0ff */
[----:B------:R-:W-:Y:S02]  /*52a0*/  PRMT R144, R179, 0x3340, R146 ;  /* 0x00003340b3907816 */ /* 0x000fe40000000092 */
[----:B------:R-:W-:Y:S02]  /*52b0*/  LOP3.LUT R142, R142, 0xffff, RZ, 0xc0, !PT ;  /* 0x0000ffff8e8e7812 */ /* 0x000fe400078ec0ff */
[----:B------:R-:W-:-:S02]  /*52c0*/  LOP3.LUT R141, R141, 0xffff, RZ, 0xc0, !PT ;  /* 0x0000ffff8d8d7812 */ /* 0x000fc400078ec0ff */
[----:B------:R-:W-:Y:S02]  /*52d0*/  LOP3.LUT R146, R187, 0xffff, RZ, 0xc0, !PT ;  /* 0x0000ffffbb927812 */ /* 0x000fe400078ec0ff */
[----:B------:R-:W-:Y:S02]  /*52e0*/  LOP3.LUT R189, R189, 0xffff, RZ, 0xc0, !PT ;  /* 0x0000ffffbdbd7812 */ /* 0x000fe400078ec0ff */
[----:B------:R-:W-:Y:S02]  /*52f0*/  PRMT R147, R147, 0x3340, R250 ;  /* 0x0000334093937816 */ /* 0x000fe400000000fa */
[----:B------:R-:W-:Y:S02]  /*5300*/  PRMT R136, R136, 0x3340, R161 ;  /* 0x0000334088887816 */ /* 0x000fe400000000a1 */
[----:B------:R-:W-:Y:S02]  /*5310*/  PRMT R250, R195, 0x3340, R252 ;  /* 0x00003340c3fa7816 */ /* 0x000fe400000000fc */
[----:B------:R-:W-:-:S02]  /*5320*/  LOP3.LUT R153, R199, 0xffff, RZ, 0xc0, !PT ;  /* 0x0000ffffc7997812 */ /* 0x000fc400078ec0ff */
[----:B------:R-:W-:Y:S02]  /*5330*/  LOP3.LUT R201, R201, 0xffff, RZ, 0xc0, !PT ;  /* 0x0000ffffc9c97812 */ /* 0x000fe400078ec0ff */
[----:B------:R-:W-:Y:S02]  /*5340*/  LOP3.LUT R203, R203, 0xffff, RZ, 0xc0, !PT ;  /* 0x0000ffffcbcb7812 */ /* 0x000fe400078ec0ff */
[----:B------:R-:W-:Y:S02]  /*5350*/  LOP3.LUT R252, R205, 0xffff, RZ, 0xc0, !PT ;  /* 0x0000ffffcdfc7812 */ /* 0x000fe400078ec0ff */
[----:B------:R-:W-:Y:S02]  /*5360*/  LOP3.LUT R155, R207, 0xffff, RZ, 0xc0, !PT ;  /* 0x0000ffffcf9b7812 */ /* 0x000fe400078ec0ff */
[----:B------:R-:W-:Y:S02]  /*5370*/  LOP3.LUT R209, R209, 0xffff, RZ, 0xc0, !PT ;  /* 0x0000ffffd1d17812 */ /* 0x000fe400078ec0ff */
        /* <DEDUP_REMOVED lines=10> */
[----:B------:R-:W-:Y:S02]  /*5420*/  PRMT R239, R169, 0x3340, R239 ;  /* 0x00003340a9ef7816 */ /* 0x000fe400000000ef */
        /* <DEDUP_REMOVED lines=14> */
[----:B------:R-:W-:Y:S02]  /*5510*/  PRMT R169, R142, 0x3340, R141 ;  /* 0x000033408ea97816 */ /* 0x000fe4000000008d */
[----:B------:R-:W-:Y:S02]  /*5520*/  PRMT R146, R146, 0x3340, R189 ;  /* 0x0000334092927816 */ /* 0x000fe400000000bd */
[----:B------:R-:W-:Y:S02]  /*5530*/  PRMT R153, R153, 0x3340, R201 ;  /* 0x0000334099997816 */ /* 0x000fe400000000c9 */
[----:B------:R-:W-:Y:S02]  /*5540*/  PRMT R252, R203, 0x3340, R252 ;  /* 0x00003340cbfc7816 */ /* 0x000fe400000000fc */
[----:B------:R-:W-:Y:S02]  /*5550*/  PRMT R155, R155, 0x3340, R209 ;  /* 0x000033409b9b7816 */ /* 0x000fe400000000d1 */
[----:B------:R-:W-:-:S02]  /*5560*/  PRMT R157, R157, 0x3340, R213 ;  /* 0x000033409d9d7816 */ /* 0x000fc400000000d5 */
        /* <DEDUP_REMOVED lines=22> */
[----:B------:R-:W-:Y:S01]  /*56d0*/  PRMT R139, R163, 0x5410, R165 ;  /* 0x00005410a38b7816 */ /* 0x000fe200000000a5 */
[----:B------:R-:W-:Y:S01]  /*56e0*/  STS.128 [R13+UR12], R140 ;  /* 0x0000008c0d007988 */ /* 0x000fe20008000c0c */
[----:B------:R-:W-:-:S02]  /*56f0*/  PRMT R144, R167, 0x5410, R238 ;  /* 0x00005410a7907816 */ /* 0x000fc400000000ee */
[----:B------:R-:W-:Y:S02]  /*5700*/  PRMT R145, R239, 0x5410, R240 ;  /* 0x00005410ef917816 */ /* 0x000fe400000000f0 */
[----:B------:R-:W-:Y:S02]  /*5710*/  PRMT R146, R242, 0x5410, R245 ;  /* 0x00005410f2927816 */ /* 0x000fe400000000f5 */
[----:B------:R-:W-:Y:S01]  /*5720*/  PRMT R147, R246, 0x5410, R249 ;  /* 0x00005410f6937816 */ /* 0x000fe200000000f9 */
[----:B------:R0:W-:Y:S01]  /*5730*/  STS.128 [R10+UR12], R132 ;  /* 0x000000840a007988 */ /* 0x0001e20008000c0c */
[----:B------:R-:W-:-:S03]  /*5740*/  LOP3.LUT R238, R3, 0x10, RZ, 0x3c, !PT ;  /* 0x0000001003ee7812 */ /* 0x000fc600078e3cff */
[----:B------:R-:W-:Y:S04]  /*5750*/  STS.128 [R9+UR12], R136 ;  /* 0x0000008809007988 */ /* 0x000fe80008000c0c */
[----:B------:R-:W-:Y:S04]  /*5760*/  STS.128 [R8+UR12], R144 ;  /* 0x0000009008007988 */ /* 0x000fe80008000c0c */
[----:B---3--:R-:W-:Y:S01]  /*5770*/  STS.U8 [R3+UR12+0x2000], R222 ;  /* 0x002000de03007988 */ /* 0x008fe2000800000c */
[C---:B0-----:R-:W-:Y:S02]  /*5780*/  LOP3.LUT R132, R3.reuse, 0x20, RZ, 0x3c, !PT ;  /* 0x0000002003847812 */ /* 0x041fe400078e3cff */
[----:B------:R-:W-:Y:S01]  /*5790*/  LOP3.LUT R134, R3, 0x30, RZ, 0x3c, !PT ;  /* 0x0000003003867812 */ /* 0x000fe200078e3cff */
[----:B------:R-:W-:Y:S04]  /*57a0*/  STS.U8 [R3+UR12+0x2200], R224 ;  /* 0x002200e003007988 */ /* 0x000fe8000800000c */
[----:B------:R-:W-:Y:S04]  /*57b0*/  STS.U8 [R3+UR12+0x2400], R226 ;  /* 0x002400e203007988 */ /* 0x000fe8000800000c */
[----:B------:R-:W-:Y:S04]  /*57c0*/  STS.U8 [R3+UR12+0x2600], R228 ;  /* 0x002600e403007988 */ /* 0x000fe8000800000c */
[----:B------:R-:W-:Y:S04]  /*57d0*/  STS.U8 [R3+UR12+0x2e00], R230 ;  /* 0x002e00e603007988 */ /* 0x000fe8000800000c */
[----:B--2---:R-:W-:Y:S04]  /*57e0*/  STS.U8 [R3+UR12+0x2c00], R232 ;  /* 0x002c00e803007988 */ /* 0x004fe8000800000c */
[----:B------:R-:W-:Y:S04]  /*57f0*/  STS.U8 [R3+UR12+0x2a00], R234 ;  /* 0x002a00ea03007988 */ /* 0x000fe8000800000c */
[----:B------:R-:W-:Y:S04]  /*5800*/  STS.U8 [R3+UR12+0x2800], R236 ;  /* 0x002800ec03007988 */ /* 0x000fe8000800000c */
[----:B------:R0:W-:Y:S04]  /*5810*/  STS.U8 [R238+UR12+0x2080], R89 ;  /* 0x00208059ee007988 */ /* 0x0001e8000800000c */
        /* <DEDUP_REMOVED lines=22> */
[----:B------:R1:W-:Y:S01]  /*5980*/  STS.U8 [R134+UR12+0x2f80], R151 ;  /* 0x002f809786007988 */ /* 0x0003e2000800000c */
[----:B------:R2:W-:Y:S06]  /*5990*/  MEMBAR.ALL.CTA ;  /* 0x0000000000007992 */ /* 0x0005ec0000008000 */
[----:B--2---:R-:W2:Y:S01]  /*59a0*/  FENCE.VIEW.ASYNC.S ;  /* 0x00000000000073c6 */ /* 0x004ea20000000000 */
[----:B------:R-:W-:Y:S01]  /*59b0*/  R2UR UR4, R19 ;  /* 0x00000000130472ca */ /* 0x000fe200000e0000 */
[----:B--2---:R-:W-:Y:S06]  /*59c0*/  BAR.SYNC.DEFER_BLOCKING 0x0 ;  /* 0x0000000000007b1d */ /* 0x004fec0000010000 */
[----:B------:R-:W-:Y:S01]  /*59d0*/  UMOV UR5, 0x80000020 ;  /* 0x8000002000057882 */ /* 0x000fe20000000000 */
[----:B------:R-:W-:-:S06]  /*59e0*/  WARPGROUP.ARRIVE ;  /* 0x00000000000079c5 */ /* 0x000fcc0000000000 */
[----:B------:R-:W-:Y:S01]  /*59f0*/  QGMMA.64x64x32.F32.E5M2.E5M2 R56, gdesc[UR4], R56 ;  /* 0x00e00000043879f3 */ /* 0x000fe20008703838 */
[----:B------:R-:W-:Y:S01]  /*5a00*/  UMOV UR18, UR6 ;  /* 0x0000000600127c82 */ /* 0x000fe20008000000 */
[----:B------:R-:W-:Y:S02]  /*5a10*/  UMOV UR19, UR7 ;  /* 0x0000000700137c82 */ /* 0x000fe40008000000 */
[----:B------:R-:W-:Y:S04]  /*5a20*/  QGMMA.64x64x32.F32.E5M2.E5M2 R56, gdesc[UR8], R56 ;  /* 0x00e00000083879f3 */ /* 0x000fe80008703838 */
[----:B------:R-:W-:Y:S01]  /*5a30*/  QGMMA.64x64x32.F32.E5M2.E5M2 R24, gdesc[UR16], R24 ;  /* 0x00e00000101879f3 */ /* 0x000fe20008703818 */
[----:B------:R-:W-:Y:S01]  /*5a40*/  UMOV UR22, UR10 ;  /* 0x0000000a00167c82 */ /* 0x000fe20008000000 */
[----:B------:R-:W-:Y:S01]  /*5a50*/  UMOV UR23, UR11 ;  /* 0x0000000b00177c82 */ /* 0x000fe20008000000 */
[----:B------:R-:W-:-:S02]  /*5a60*/  USHF.R.S32.HI UR4, URZ, 0x1f, UR13 ;  /* 0x0000001f3f047899 */ /* 0x000fc4000801140d */
[----:B------:R-:W-:Y:S01]  /*5a70*/  IADD3 R212, P1, R212, UR13, RZ ;  /* 0x0000000dd4d47c10 */ /* 0x000fe2000ff3e0ff */
[----:B0-----:R-:W-:-:S03]  /*5a80*/  IMAD.SHL.U32 R89, R14, 0x40, RZ ;  /* 0x000000400e597824 */ /* 0x001fc600078e00ff */
[----:B------:R-:W-:Y:S02]  /*5a90*/  IADD3.X R190, R190, UR4, RZ, P1, !PT ;  /* 0x00000004bebe7c10 */ /* 0x000fe40008ffe4ff */
[----:B------:R-:W-:Y:S02]  /*5aa0*/  IADD3 R192, P1, R192, UR13, RZ ;  /* 0x0000000dc0c07c10 */ /* 0x000fe4000ff3e0ff */
[----:B------:R-:W-:Y:S02]  /*5ab0*/  IADD3 R16, P0, R89, R16, RZ ;  /* 0x0000001059107210 */ /* 0x000fe40007f1e0ff */
[----:B------:R-:W-:Y:S02]  /*5ac0*/  IADD3 R12, P5, R12, UR13, RZ ;  /* 0x0000000d0c0c7c10 */ /* 0x000fe4000ffbe0ff */
[----:B------:R-:W-:Y:S02]  /*5ad0*/  IADD3 R206, P4, R206, UR13, RZ ;  /* 0x0000000dcece7c10 */ /* 0x000fe4000ff9e0ff */
[----:B------:R-:W-:-:S02]  /*5ae0*/  IADD3 R208, P3, R208, UR13, RZ ;  /* 0x0000000dd0d07c10 */ /* 0x000fc4000ff7e0ff */
[----:B------:R-:W-:Y:S02]  /*5af0*/  IADD3 R210, P2, R210, UR13, RZ ;  /* 0x0000000dd2d27c10 */ /* 0x000fe4000ff5e0ff */
[----:B------:R-:W-:Y:S01]  /*5b00*/  IADD3.X R162, R162, UR4, RZ, P1, !PT ;  /* 0x00000004a2a27c10 */ /* 0x000fe20008ffe4ff */
[----:B------:R-:W-:Y:S01]  /*5b10*/  QGMMA.64x64x32.F32.E5M2.E5M2 R24, gdesc[UR20], R24, gsb0 ;  /* 0x00e00000141879f3 */ /* 0x000fe20008003818 */
[----:B------:R-:W-:Y:S02]  /*5b20*/  IADD3 R164, P1, R164, UR13, RZ ;  /* 0x0000000da4a47c10 */ /* 0x000fe4000ff3e0ff */
[----:B------:R-:W-:Y:S02]  /*5b30*/  LEA.HI.X.SX32 R21, R89, R21, 0x1, P0 ;  /* 0x0000001559157211 */ /* 0x000fe400000f0eff */
[----:B------:R-:W-:Y:S02]  /*5b40*/  IADD3.X R220, R220, UR4, RZ, P5, !PT ;  /* 0x00000004dcdc7c10 */ /* 0x000fe4000affe4ff */
[----:B------:R-:W-:-:S02]  /*5b50*/  IADD3.X R202, R202, UR4, RZ, P4, !PT ;  /* 0x00000004caca7c10 */ /* 0x000fc4000a7fe4ff */
[----:B------:R-:W-:Y:S02]  /*5b60*/  IADD3.X R198, R198, UR4, RZ, P3, !PT ;  /* 0x00000004c6c67c10 */ /* 0x000fe40009ffe4ff */
[----:B------:R-:W-:Y:S02]  /*5b70*/  IADD3.X R194, R194, UR4, RZ, P2, !PT ;  /* 0x00000004c2c27c10 */ /* 0x000fe400097fe4ff */
[----:B------:R-:W-:Y:S02]  /*5b80*/  IADD3 R214, P0, R214, UR13, RZ ;  /* 0x0000000dd6d67c10 */ /* 0x000fe4000ff1e0ff */
[----:B------:R-:W-:Y:S02]  /*5b90*/  IADD3 R216, P6, R216, UR13, RZ ;  /* 0x0000000dd8d87c10 */ /* 0x000fe4000ffde0ff */
[----:B------:R-:W-:Y:S02]  /*5ba0*/  IADD3 R218, P5, R218, UR13, RZ ;  /* 0x0000000ddada7c10 */ /* 0x000fe4000ffbe0ff */
[----:B------:R-:W-:-:S02]  /*5bb0*/  IADD3 R204, P4, R204, UR13, RZ ;  /* 0x0000000dcccc7c10 */ /* 0x000fc4000ff9e0ff */
[----:B------:R-:W-:Y:S02]  /*5bc0*/  IADD3 R200, P3, R200, UR13, RZ ;  /* 0x0000000dc8c87c10 */ /* 0x000fe4000ff7e0ff */
[----:B------:R-:W-:Y:S01]  /*5bd0*/  IADD3 R196, P2, R196, UR13, RZ ;  /* 0x0000000dc4c47c10 */ /* 0x000fe2000ff5e0ff */
[----:B------:R-:W-:Y:S01]  /*5be0*/  VIADD R23, R23, 0xffffffff ;  /* 0xffffffff17177836 */ /* 0x000fe20000000000 */
[----:B------:R-:W-:Y:S02]  /*5bf0*/  IADD3.X R118, R118, UR4, RZ, P1, !PT ;  /* 0x0000000476767c10 */ /* 0x000fe40008ffe4ff */
[----:B------:R-:W-:Y:S02]  /*5c00*/  IADD3 R120, P1, R120, UR13, RZ ;  /* 0x0000000d78787c10 */ /* 0x000fe4000ff3e0ff */
[----:B------:R-:W-:Y:S02]  /*5c10*/  IADD3.X R186, R186, UR4, RZ, P0, !PT ;  /* 0x00000004baba7c10 */ /* 0x000fe400087fe4ff */
[----:B------:R-:W-:-:S02]  /*5c20*/  IADD3.X R182, R182, UR4, RZ, P6, !PT ;  /* 0x00000004b6b67c10 */ /* 0x000fc4000b7fe4ff */
[----:B------:R-:W-:Y:S02]  /*5c30*/  IADD3.X R178, R178, UR4, RZ, P5, !PT ;  /* 0x00000004b2b27c10 */ /* 0x000fe4000affe4ff */
[----:B------:R-:W-:Y:S02]  /*5c40*/  IADD3.X R174, R174, UR4, RZ, P4, !PT ;  /* 0x00000004aeae7c10 */ /* 0x000fe4000a7fe4ff */
[----:B------:R-:W-:Y:S02]  /*5c50*/  IADD3.X R170, R170, UR4, RZ, P3, !PT ;  /* 0x00000004aaaa7c10 */ /* 0x000fe40009ffe4ff */
[----:B------:R-:W-:Y:S02]  /*5c60*/  IADD3.X R166, R166, UR4, RZ, P2, !PT ;  /* 0x00000004a6a67c10 */ /* 0x000fe400097fe4ff */
[----:B------:R-:W-:Y:S02]  /*5c70*/  IADD3 R188, P0, R188, UR13, RZ ;  /* 0x0000000dbcbc7c10 */ /* 0x000fe4000ff1e0ff */
[----:B------:R-:W-:-:S02]  /*5c80*/  IADD3 R184, P6, R184, UR13, RZ ;  /* 0x0000000db8b87c10 */ /* 0x000fc4000ffde0ff */
[----:B------:R-:W-:Y:S02]  /*5c90*/  IADD3 R180, P5, R180, UR13, RZ ;  /* 0x0000000db4b47c10 */ /* 0x000fe4000ffbe0ff */
[----:B------:R-:W-:Y:S02]  /*5ca0*/  IADD3 R176, P4, R176, UR13, RZ ;  /* 0x0000000db0b07c10 */ /* 0x000fe4000ff9e0ff */
[----:B------:R-:W-:Y:S02]  /*5cb0*/  IADD3 R172, P3, R172, UR13, RZ ;  /* 0x0000000dacac7c10 */ /* 0x000fe4000ff7e0ff */
[----:B------:R-:W-:Y:S02]  /*5cc0*/  IADD3 R168, P2, R168, UR13, RZ ;  /* 0x0000000da8a87c10 */ /* 0x000fe4000ff5e0ff */
[----:B------:R-:W-:Y:S02]  /*5cd0*/  IADD3.X R92, R92, UR4, RZ, P1, !PT ;  /* 0x000000045c5c7c10 */ /* 0x000fe40008ffe4ff */
[----:B------:R-:W-:-:S02]  /*5ce0*/  ISETP.NE.U32.AND P1, PT, R23, RZ, PT ;  /* 0x000000ff1700720c */ /* 0x000fc40003f25070 */
[----:B------:R-:W-:Y:S02]  /*5cf0*/  IADD3.X R158, R158, UR4, RZ, P0, !PT ;  /* 0x000000049e9e7c10 */ /* 0x000fe400087fe4ff */
[----:B------:R-:W-:Y:S02]  /*5d00*/  IADD3.X R154, R154, UR4, RZ, P6, !PT ;  /* 0x000000049a9a7c10 */ /* 0x000fe4000b7fe4ff */
[----:B------:R-:W-:Y:S02]  /*5d10*/  IADD3.X R150, R150, UR4, RZ, P5, !PT ;  /* 0x0000000496967c10 */ /* 0x000fe4000affe4ff */
[----:B------:R-:W-:Y:S02]  /*5d20*/  IADD3.X R130, R130, UR4, RZ, P4, !PT ;  /* 0x0000000482827c10 */ /* 0x000fe4000a7fe4ff */
[----:B------:R-:W-:Y:S02]  /*5d30*/  IADD3.X R126, R126, UR4, RZ, P3, !PT ;  /* 0x000000047e7e7c10 */ /* 0x000fe40009ffe4ff */
[----:B------:R-:W-:-:S02]  /*5d40*/  IADD3.X R122, R122, UR4, RZ, P2, !PT ;  /* 0x000000047a7a7c10 */ /* 0x000fc400097fe4ff */
[----:B------:R-:W-:Y:S02]  /*5d50*/  IADD3 R160, P0, R160, UR13, RZ ;  /* 0x0000000da0a07c10 */ /* 0x000fe4000ff1e0ff */
[----:B------:R-:W-:Y:S02]  /*5d60*/  IADD3 R156, P6, R156, UR13, RZ ;  /* 0x0000000d9c9c7c10 */ /* 0x000fe4000ffde0ff */
[----:B------:R-:W-:Y:S02]  /*5d70*/  IADD3 R152, P5, R152, UR13, RZ ;  /* 0x0000000d98987c10 */ /* 0x000fe4000ffbe0ff */
[----:B------:R-:W-:Y:S02]  /*5d80*/  IADD3 R148, P4, R148, UR13, RZ ;  /* 0x0000000d94947c10 */ /* 0x000fe4000ff9e0ff */
[----:B------:R-:W-:Y:S02]  /*5d90*/  IADD3 R128, P3, R128, UR13, RZ ;  /* 0x0000000d80807c10 */ /* 0x000fe4000ff7e0ff */
[----:B------:R-:W-:-:S02]  /*5da0*/  IADD3 R124, P2, R124, UR13, RZ ;  /* 0x0000000d7c7c7c10 */ /* 0x000fc4000ff5e0ff */
        /* <DEDUP_REMOVED lines=11> */
[----:B------:R-:W-:Y:S01]  /*5e60*/  IADD3 R96, P2, R96, UR13, RZ ;  /* 0x0000000d60607c10 */ /* 0x000fe2000ff5e0ff */
[----:B------:R-:W-:-:S02]  /*5e70*/  WARPGROUP.DEPBAR.LE gsb0, 0x0 ;  /* 0x00008000000079c5 */ /* 0x000fc40000010000 */
[----:B------:R-:W-:Y:S02]  /*5e80*/  IADD3.X R4, R4, UR4, RZ, P0, !PT ;  /* 0x0000000404047c10 */ /* 0x000fe400087fe4ff */
[----:B------:R-:W-:Y:S02]  /*5e90*/  IADD3.X R90, R90, UR4, RZ, P6, !PT ;  /* 0x000000045a5a7c10 */ /* 0x000fe4000b7fe4ff */
[----:B------:R-:W-:Y:S02]  /*5ea0*/  IADD3.X R88, R88, UR4, RZ, P5, !PT ;  /* 0x0000000458587c10 */ /* 0x000fe4000affe4ff */
[----:B------:R-:W-:Y:S02]  /*5eb0*/  IADD3.X R22, R22, UR4, RZ, P4, !PT ;  /* 0x0000000416167c10 */ /* 0x000fe4000a7fe4ff */
[----:B------:R-:W-:Y:S02]  /*5ec0*/  IADD3.X R20, R20, UR4, RZ, P3, !PT ;  /* 0x0000000414147c10 */ /* 0x000fe40009ffe4ff */
[----:B------:R-:W-:Y:S01]  /*5ed0*/  IADD3.X R18, R18, UR4, RZ, P2, !PT ;  /* 0x0000000412127c10 */ /* 0x000fe200097fe4ff */
[----:B------:R-:W-:Y:S01]  /*5ee0*/  VIADD R17, R17, 0xffffffc0 ;  /* 0xffffffc011117836 */ /* 0x000fe20000000000 */
[----:B-1----:R-:W-:Y:S06]  /*5ef0*/  @P1 BRA `(.L_x_2) ;  /* 0xffffffd000101947 */ /* 0x002fec000383ffff */
.L_x_1:
[----:B------:R-:W-:Y:S01]  /*5f00*/  BAR.SYNC.DEFER_BLOCKING 0x0 ;  /* 0x0000000000007b1d */ /* 0x000fe20000010000 */
[C---:B------:R-:W-:Y:S01]  /*5f10*/  IMAD.SHL.U32 R4, R2.reuse, 0x10, RZ ;  /* 0x0000001002047824 */ /* 0x040fe200078e00ff */
[----:B------:R-:W-:Y:S01]  /*5f20*/  LOP3.LUT R7, R7, 0x300, RZ, 0xc0, !PT ;  /* 0x0000030007077812 */ /* 0x000fe200078ec0ff */
[----:B------:R-:W-:Y:S01]  /*5f30*/  IMAD.SHL.U32 R2, R2, 0x40, RZ ;  /* 0x0000004002027824 */ /* 0x000fe200078e00ff */
[----:B------:R-:W-:Y:S01]  /*5f40*/  F2FP.SATFINITE.E5M2.F32.PACK_AB_MERGE_C R12, R57, R56, RZ ;  /* 0x00000038390c723e */ /* 0x000fe200048060ff */
[----:B------:R-:W-:Y:S01]  /*5f50*/  IMAD.SHL.U32 R0, R0, 0x40, RZ ;  /* 0x0000004000007824 */ /* 0x000fe200078e00ff */
[----:B------:R-:W-:Y:S01]  /*5f60*/  LOP3.LUT R4, R4, 0xf0, RZ, 0xc0, !PT ;  /* 0x000000f004047812 */ /* 0x000fe200078ec0ff */
[----:B------:R-:W-:Y:S01]  /*5f70*/  ULDC.64 UR6, c[0x0][0x228] ;  /* 0x00008a0000067ab9 */ /* 0x000fe20000000a00 */
[----:B------:R-:W-:Y:S01]  /*5f80*/  LOP3.LUT R9, R2, 0x400, RZ, 0xc0, !PT ;  /* 0x0000040002097812 */ /* 0x000fe200078ec0ff */
[----:B------:R-:W-:Y:S01]  /*5f90*/  ULDC UR4, c[0x0][0x244] ;  /* 0x0000910000047ab9 */ /* 0x000fe20000000800 */
[----:B------:R-:W-:-:S02]  /*5fa0*/  F2FP.SATFINITE.E5M2.F32.PACK_AB_MERGE_C R13, R59, R58, RZ ;  /* 0x0000003a3b0d723e */ /* 0x000fc400048060ff */
[----:B------:R-:W-:Y:S02]  /*5fb0*/  IADD3 R4, R9, UR12, R4 ;  /* 0x0000000c09047c10 */ /* 0x000fe4000fffe004 */
[----:B------:R-:W-:Y:S02]  /*5fc0*/  F2FP.SATFINITE.E5M2.F32.PACK_AB_MERGE_C R61, R61, R60, RZ ;  /* 0x0000003c3d3d723e */ /* 0x000fe400048060ff */
[----:B------:R-:W-:Y:S02]  /*5fd0*/  F2FP.SATFINITE.E5M2.F32.PACK_AB_MERGE_C R62, R63, R62, RZ ;  /* 0x0000003e3f3e723e */ /* 0x000fe400048060ff */
[----:B------:R-:W-:Y:S02]  /*5fe0*/  F2FP.SATFINITE.E5M2.F32.PACK_AB_MERGE_C R14, R25, R24, RZ ;  /* 0x00000018190e723e */ /* 0x000fe400048060ff */
[----:B------:R-:W-:Y:S02]  /*5ff0*/  F2FP.SATFINITE.E5M2.F32.PACK_AB_MERGE_C R15, R27, R26, RZ ;  /* 0x0000001a1b0f723e */ /* 0x000fe400048060ff */
[----:B------:R-:W-:-:S02]  /*6000*/  F2FP.SATFINITE.E5M2.F32.PACK_AB_MERGE_C R29, R29, R28, RZ ;  /* 0x0000001c1d1d723e */ /* 0x000fc400048060ff */
[----:B------:R-:W-:Y:S02]  /*6010*/  F2FP.SATFINITE.E5M2.F32.PACK_AB_MERGE_C R30, R31, R30, RZ ;  /* 0x0000001e1f1e723e */ /* 0x000fe400048060ff */
[----:B------:R-:W-:Y:S01]  /*6020*/  F2FP.SATFINITE.E5M2.F32.PACK_AB_MERGE_C R32, R33, R32, RZ ;  /* 0x000000202120723e */ /* 0x000fe200048060ff */
[----:B------:R-:W-:Y:S01]  /*6030*/  IMAD.IADD R33, R7, 0x1, R4 ;  /* 0x0000000107217824 */ /* 0x000fe200078e0204 */
[----:B------:R-:W-:Y:S02]  /*6040*/  PRMT R12, R12, 0x5410, R61 ;  /* 0x000054100c0c7816 */ /* 0x000fe4000000003d */
[----:B------:R-:W-:Y:S02]  /*6050*/  PRMT R13, R13, 0x5410, R62 ;  /* 0x000054100d0d7816 */ /* 0x000fe4000000003e */
[----:B------:R-:W-:Y:S02]  /*6060*/  PRMT R14, R14, 0x5410, R29 ;  /* 0x000054100e0e7816 */ /* 0x000fe4000000001d */
[----:B------:R-:W-:-:S02]  /*6070*/  PRMT R15, R15, 0x5410, R30 ;  /* 0x000054100f0f7816 */ /* 0x000fc4000000001e */
[----:B------:R-:W-:Y:S02]  /*6080*/  LEA R3, R3, UR12, 0x4 ;  /* 0x0000000c03037c11 */ /* 0x000fe4000f8e20ff */
[----:B------:R-:W-:Y:S01]  /*6090*/  F2FP.SATFINITE.E5M2.F32.PACK_AB_MERGE_C R64, R65, R64, RZ ;  /* 0x000000404140723e */ /* 0x000fe200048060ff */
[----:B------:R0:W-:Y:S01]  /*60a0*/  STSM.16.M88.4 [R33], R12 ;  /* 0x0000000c21007844 */ /* 0x0001e20000000200 */
[----:B------:R-:W-:Y:S02]  /*60b0*/  F2FP.SATFINITE.E5M2.F32.PACK_AB_MERGE_C R66, R67, R66, RZ ;  /* 0x000000424342723e */ /* 0x000fe400048060ff */
[----:B------:R-:W-:Y:S01]  /*60c0*/  F2FP.SATFINITE.E5M2.F32.PACK_AB_MERGE_C R69, R69, R68, RZ ;  /* 0x000000444545723e */ /* 0x000fe200048060ff */
[----:B------:R-:W-:Y:S01]  /*60d0*/  BAR.SYNC.DEFER_BLOCKING 0x0 ;  /* 0x0000000000007b1d */ /* 0x000fe20000010000 */
[----:B------:R-:W-:Y:S02]  /*60e0*/  F2FP.SATFINITE.E5M2.F32.PACK_AB_MERGE_C R71, R71, R70, RZ ;  /* 0x000000464747723e */ /* 0x000fe400048060ff */
[----:B------:R-:W-:-:S02]  /*60f0*/  F2FP.SATFINITE.E5M2.F32.PACK_AB_MERGE_C R34, R35, R34, RZ ;  /* 0x000000222322723e */ /* 0x000fc400048060ff */
[----:B------:R-:W-:Y:S02]  /*6100*/  F2FP.SATFINITE.E5M2.F32.PACK_AB_MERGE_C R37, R37, R36, RZ ;  /* 0x000000242525723e */ /* 0x000fe400048060ff */
[----:B------:R-:W-:Y:S02]  /*6110*/  F2FP.SATFINITE.E5M2.F32.PACK_AB_MERGE_C R39, R39, R38, RZ ;  /* 0x000000262727723e */ /* 0x000fe400048060ff */
[----:B------:R-:W-:Y:S02]  /*6120*/  F2FP.SATFINITE.E5M2.F32.PACK_AB_MERGE_C R16, R73, R72, RZ ;  /* 0x000000484910723e */ /* 0x000fe400048060ff */
[----:B------:R-:W-:Y:S02]  /*6130*/  F2FP.SATFINITE.E5M2.F32.PACK_AB_MERGE_C R17, R75, R74, RZ ;  /* 0x0000004a4b11723e */ /* 0x000fe400048060ff */
[----:B0-----:R-:W-:Y:S02]  /*6140*/  PRMT R12, R64, 0x5410, R69 ;  /* 0x00005410400c7816 */ /* 0x001fe40000000045 */
[----:B------:R-:W-:-:S02]  /*6150*/  PRMT R13, R66, 0x5410, R71 ;  /* 0x00005410420d7816 */ /* 0x000fc40000000047 */
[----:B------:R-:W-:Y:S02]  /*6160*/  PRMT R14, R32, 0x5410, R37 ;  /* 0x00005410200e7816 */ /* 0x000fe40000000025 */
[----:B------:R-:W-:Y:S02]  /*6170*/  PRMT R15, R34, 0x5410, R39 ;  /* 0x00005410220f7816 */ /* 0x000fe40000000027 */
[----:B------:R-:W-:Y:S02]  /*6180*/  F2FP.SATFINITE.E5M2.F32.PACK_AB_MERGE_C R77, R77, R76, RZ ;  /* 0x0000004c4d4d723e */ /* 0x000fe400048060ff */
[----:B------:R-:W-:Y:S01]  /*6190*/  F2FP.SATFINITE.E5M2.F32.PACK_AB_MERGE_C R78, R79, R78, RZ ;  /* 0x0000004e4f4e723e */ /* 0x000fe200048060ff */
[----:B------:R-:W0:Y:S01]  /*61a0*/  LDS.128 R8, [R3] ;  /* 0x0000000003087984 */ /* 0x000e220000000c00 */
[----:B------:R-:W-:Y:S02]  /*61b0*/  F2FP.SATFINITE.E5M2.F32.PACK_AB_MERGE_C R18, R41, R40, RZ ;  /* 0x000000282912723e */ /* 0x000fe400048060ff */
[----:B------:R-:W-:Y:S01]  /*61c0*/  F2FP.SATFINITE.E5M2.F32.PACK_AB_MERGE_C R19, R43, R42, RZ ;  /* 0x0000002a2b13723e */ /* 0x000fe200048060ff */
[----:B------:R-:W-:Y:S01]  /*61d0*/  BAR.SYNC.DEFER_BLOCKING 0x0 ;  /* 0x0000000000007b1d */ /* 0x000fe20000010000 */
[----:B------:R-:W-:-:S02]  /*61e0*/  F2FP.SATFINITE.E5M2.F32.PACK_AB_MERGE_C R45, R45, R44, RZ ;  /* 0x0000002c2d2d723e */ /* 0x000fc400048060ff */
[----:B------:R-:W-:Y:S02]  /*61f0*/  F2FP.SATFINITE.E5M2.F32.PACK_AB_MERGE_C R46, R47, R46, RZ ;  /* 0x0000002e2f2e723e */ /* 0x000fe400048060ff */
[----:B------:R-:W-:Y:S02]  /*6200*/  PRMT R16, R16, 0x5410, R77 ;  /* 0x0000541010107816 */ /* 0x000fe4000000004d */
[----:B------:R-:W-:Y:S02]  /*6210*/  PRMT R17, R17, 0x5410, R78 ;  /* 0x0000541011117816 */ /* 0x000fe4000000004e */
[----:B------:R-:W-:Y:S02]  /*6220*/  PRMT R18, R18, 0x5410, R45 ;  /* 0x0000541012127816 */ /* 0x000fe4000000002d */
[----:B------:R-:W-:Y:S02]  /*6230*/  PRMT R19, R19, 0x5410, R46 ;  /* 0x0000541013137816 */ /* 0x000fe4000000002e */
[----:B------:R-:W-:-:S02]  /*6240*/  LOP3.LUT R0, R0, 0x40, RZ, 0xc0, !PT ;  /* 0x0000004000007812 */ /* 0x000fc400078ec0ff */
[----:B------:R-:W-:Y:S02]  /*6250*/  F2FP.SATFINITE.E5M2.F32.PACK_AB_MERGE_C R80, R81, R80, RZ ;  /* 0x000000505150723e */ /* 0x000fe400048060ff */
[----:B------:R-:W-:Y:S02]  /*6260*/  F2FP.SATFINITE.E5M2.F32.PACK_AB_MERGE_C R82, R83, R82, RZ ;  /* 0x000000525352723e */ /* 0x000fe400048060ff */
[----:B------:R-:W-:Y:S02]  /*6270*/  F2FP.SATFINITE.E5M2.F32.PACK_AB_MERGE_C R85, R85, R84, RZ ;  /* 0x000000545555723e */ /* 0x000fe400048060ff */
[----:B------:R-:W-:Y:S02]  /*6280*/  F2FP.SATFINITE.E5M2.F32.PACK_AB_MERGE_C R87, R87, R86, RZ ;  /* 0x000000565757723e */ /* 0x000fe400048060ff */
[----:B------:R-:W-:Y:S01]  /*6290*/  F2FP.SATFINITE.E5M2.F32.PACK_AB_MERGE_C R48, R49, R48, RZ ;  /* 0x000000303130723e */ /* 0x000fe200048060ff */
[----:B------:R-:W-:Y:S01]  /*62a0*/  STSM.16.M88.4 [R33], R12 ;  /* 0x0000000c21007844 */ /* 0x000fe20000000200 */
[----:B------:R-:W-:-:S02]  /*62b0*/  F2FP.SATFINITE.E5M2.F32.PACK_AB_MERGE_C R50, R51, R50, RZ ;  /* 0x000000323332723e */ /* 0x000fc400048060ff */
[----:B------:R-:W-:Y:S01]  /*62c0*/  F2FP.SATFINITE.E5M2.F32.PACK_AB_MERGE_C R53, R53, R52, RZ ;  /* 0x000000343535723e */ /* 0x000fe200048060ff */
[----:B------:R-:W-:Y:S01]  /*62d0*/  BAR.SYNC.DEFER_BLOCKING 0x0 ;  /* 0x0000000000007b1d */ /* 0x000fe20000010000 */
[----:B------:R-:W-:Y:S02]  /*62e0*/  F2FP.SATFINITE.E5M2.F32.PACK_AB_MERGE_C R55, R55, R54, RZ ;  /* 0x000000363737723e */ /* 0x000fe400048060ff */
[C---:B------:R-:W-:Y:S02]  /*62f0*/  LOP3.LUT R2, R5.reuse, R0, RZ, 0xfc, !PT ;  /* 0x0000000005027212 */ /* 0x040fe400078efcff */
[C-C-:B------:R-:W-:Y:S02]  /*6300*/  LOP3.LUT R26, R5.reuse, 0x3f, R0.reuse, 0xfe, !PT ;  /* 0x0000003f051a7812 */ /* 0x140fe400078efe00 */
[C-C-:B------:R-:W-:Y:S02]  /*6310*/  LOP3.LUT R27, R5.reuse, 0x3e, R0.reuse, 0xfe, !PT ;  /* 0x0000003e051b7812 */ /* 0x140fe400078efe00 */
[----:B------:R-:W-:-:S02]  /*6320*/  LOP3.LUT R28, R5, 0x3d, R0, 0xfe, !PT ;  /* 0x0000003d051c7812 */ /* 0x000fc400078efe00 */
[C-C-:B------:R-:W-:Y:S02]  /*6330*/  LOP3.LUT R31, R5.reuse, 0x3c, R0.reuse, 0xfe, !PT ;  /* 0x0000003c051f7812 */ /* 0x140fe400078efe00 */
[C-C-:B------:R-:W-:Y:S02]  /*6340*/  LOP3.LUT R35, R5.reuse, 0x3b, R0.reuse, 0xfe, !PT ;  /* 0x0000003b05237812 */ /* 0x140fe400078efe00 */
[C-C-:B------:R-:W-:Y:S02]  /*6350*/  LOP3.LUT R36, R5.reuse, 0x3a, R0.reuse, 0xfe, !PT ;  /* 0x0000003a05247812 */ /* 0x140fe400078efe00 */
[C-C-:B------:R-:W-:Y:S02]  /*6360*/  LOP3.LUT R38, R5.reuse, 0x39, R0.reuse, 0xfe, !PT ;  /* 0x0000003905267812 */ /* 0x140fe400078efe00 */
[C-C-:B------:R-:W-:Y:S02]  /*6370*/  LOP3.LUT R40, R5.reuse, 0x38, R0.reuse, 0xfe, !PT ;  /* 0x0000003805287812 */ /* 0x140fe400078efe00 */
[----:B------:R-:W-:-:S02]  /*6380*/  LOP3.LUT R41, R5, 0x37, R0, 0xfe, !PT ;  /* 0x0000003705297812 */ /* 0x000fc400078efe00 */
[C-C-:B------:R-:W-:Y:S01]  /*6390*/  LOP3.LUT R42, R5.reuse, 0x36, R0.reuse, 0xfe, !PT ;  /* 0x00000036052a7812 */ /* 0x140fe200078efe00 */
[----:B------:R-:W1:Y:S01]  /*63a0*/  LDS.128 R12, [R3] ;  /* 0x00000000030c7984 */ /* 0x000e620000000c00 */
[C-C-:B------:R-:W-:Y:S02]  /*63b0*/  LOP3.LUT R43, R5.reuse, 0x35, R0.reuse, 0xfe, !PT ;  /* 0x00000035052b7812 */ /* 0x140fe400078efe00 */
[C-C-:B------:R-:W-:Y:S01]  /*63c0*/  LOP3.LUT R44, R5.reuse, 0x34, R0.reuse, 0xfe, !PT ;  /* 0x00000034052c7812 */ /* 0x140fe200078efe00 */
[----:B------:R-:W-:Y:S01]  /*63d0*/  BAR.SYNC.DEFER_BLOCKING 0x0 ;  /* 0x0000000000007b1d */ /* 0x000fe20000010000 */
        /* <DEDUP_REMOVED lines=9> */
[C-C-:B------:R-:W-:Y:S02]  /*6470*/  LOP3.LUT R60, R5.reuse, 0x2a, R0.reuse, 0xfe, !PT ;  /* 0x0000002a053c7812 */ /* 0x140fe400078efe00 */
[C-C-:B------:R-:W-:Y:S02]  /*6480*/  LOP3.LUT R63, R5.reuse, 0x29, R0.reuse, 0xfe, !PT ;  /* 0x00000029053f7812 */ /* 0x140fe400078efe00 */
[C-C-:B------:R-:W-:Y:S01]  /*6490*/  LOP3.LUT R65, R5.reuse, 0x28, R0.reuse, 0xfe, !PT ;  /* 0x0000002805417812 */ /* 0x140fe200078efe00 */
[----:B------:R2:W-:Y:S01]  /*64a0*/  STSM.16.M88.4 [R33], R16 ;  /* 0x0000001021007844 */ /* 0x0005e20000000200 */
        /* <DEDUP_REMOVED lines=38> */
[C---:B------:R-:W-:Y:S01]  /*6710*/  ISETP.GE.AND P0, PT, R6.reuse, UR6, PT ;  /* 0x0000000606007c0c */ /* 0x040fe2000bf06270 */
[----:B------:R-:W-:Y:S01]  /*6720*/  IMAD R6, R6, UR4, RZ ;  /* 0x0000000406067c24 */ /* 0x000fe2000f8e02ff */
[----:B------:R-:W-:Y:S01]  /*6730*/  LOP3.LUT R5, R5, 0x1, R0, 0xfe, !PT ;  /* 0x0000000105057812 */ /* 0x000fe200078efe00 */
[----:B------:R-:W-:Y:S01]  /*6740*/  ULDC.64 UR4, c[0x0][0x220] ;  /* 0x0000880000047ab9 */ /* 0x000fe20000000a00 */
[----:B------:R-:W-:Y:S01]  /*6750*/  ULDC UR6, c[0x0][0x248] ;  /* 0x0000920000067ab9 */ /* 0x000fe20000000800 */
[----:B------:R-:W-:-:S02]  /*6760*/  ISETP.LT.AND P3, PT, R2, UR7, !P0 ;  /* 0x0000000702007c0c */ /* 0x000fc4000c761270 */
[----:B------:R-:W-:Y:S01]  /*6770*/  ISETP.LT.AND P1, PT, R5, UR7, !P0 ;  /* 0x0000000705007c0c */ /* 0x000fe2000c721270 */
[----:B------:R-:W-:Y:S01]  /*6780*/  IMAD R5, R2, UR6, RZ ;  /* 0x0000000602057c24 */ /* 0x000fe2000f8e02ff */
[----:B------:R-:W-:Y:S02]  /*6790*/  IADD3 R0, P6, R6, UR4, RZ ;  /* 0x0000000406007c10 */ /* 0x000fe4000ffde0ff */
[----:B------:R-:W-:Y:S01]  /*67a0*/  ISETP.LT.AND P4, PT, R20, UR7, !P0 ;  /* 0x0000000714007c0c */ /* 0x000fe2000c781270 */
[C---:B------:R-:W-:Y:S01]  /*67b0*/  VIADD R23, R5.reuse, UR6 ;  /* 0x0000000605177c36 */ /* 0x040fe20008000000 */
[----:B------:R-:W-:Y:S02]  /*67c0*/  LEA.HI.X.SX32 R2, R6, UR5, 0x1, P6 ;  /* 0x0000000506027c11 */ /* 0x000fe4000b0f0eff */
[----:B------:R-:W-:Y:S01]  /*67d0*/  IADD3 R20, P6, R5, R0, RZ ;  /* 0x0000000005147210 */ /* 0x000fe20007fde0ff */
[----:B------:R-:W-:Y:S01]  /*67e0*/  VIADD R25, R23, UR6 ;  /* 0x0000000617197c36 */ /* 0x000fe20008000000 */
[----:B------:R-:W-:-:S02]  /*67f0*/  ISETP.LT.AND P5, PT, R21, UR7, !P0 ;  /* 0x0000000715007c0c */ /* 0x000fc4000c7a1270 */
[----:B------:R-:W-:Y:S01]  /*6800*/  LEA.HI.X.SX32 R21, R5, R2, 0x1, P6 ;  /* 0x0000000205157211 */ /* 0x000fe200030f0eff */
[----:B------:R-:W-:Y:S01]  /*6810*/  BAR.SYNC.DEFER_BLOCKING 0x0 ;  /* 0x0000000000007b1d */ /* 0x000fe20000010000 */
[----:B--2---:R-:W-:Y:S02]  /*6820*/  PRMT R16, R80, 0x5410, R85 ;  /* 0x0000541050107816 */ /* 0x004fe40000000055 */
[----:B------:R-:W-:Y:S02]  /*6830*/  PRMT R17, R82, 0x5410, R87 ;  /* 0x0000541052117816 */ /* 0x000fe40000000057 */
[----:B------:R-:W-:Y:S02]  /*6840*/  PRMT R18, R48, 0x5410, R53 ;  /* 0x0000541030127816 */ /* 0x000fe40000000035 */
[----:B------:R-:W-:Y:S02]  /*6850*/  PRMT R19, R50, 0x5410, R55 ;  /* 0x0000541032137816 */ /* 0x000fe40000000037 */
[----:B0-----:R-:W-:-:S02]  /*6860*/  PRMT R39, R8, 0x7770, RZ ;  /* 0x0000777008277816 */ /* 0x001fc400000000ff */
[----:B------:R-:W-:Y:S02]  /*6870*/  ISETP.LT.AND P2, PT, R22, UR7, !P0 ;  /* 0x0000000716007c0c */ /* 0x000fe4000c741270 */
[C---:B------:R-:W-:Y:S02]  /*6880*/  IADD3 R22, P6, R23.reuse, R0, RZ ;  /* 0x0000000017167210 */ /* 0x040fe40007fde0ff */
[----:B------:R-:W-:Y:S02]  /*6890*/  PRMT R37, R8, 0x7771, RZ ;  /* 0x0000777108257816 */ /* 0x000fe400000000ff */
[----:B------:R-:W-:Y:S02]  /*68a0*/  LEA.HI.X.SX32 R23, R23, R2, 0x1, P6 ;  /* 0x0000000217177211 */ /* 0x000fe400030f0eff */
[----:B------:R-:W-:Y:S01]  /*68b0*/  PRMT R29, R9, 0x7770, RZ ;  /* 0x00007770091d7816 */ /* 0x000fe200000000ff */
[----:B------:R-:W0:Y:S01]  /*68c0*/  LDS.128 R4, [R3] ;  /* 0x0000000003047984 */ /* 0x000e220000000c00 */
[----:B------:R-:W-:Y:S06]  /*68d0*/  BAR.SYNC.DEFER_BLOCKING 0x0 ;  /* 0x0000000000007b1d */ /* 0x000fec0000010000 */
[----:B------:R2:W-:Y:S02]  /*68e0*/  STSM.16.M88.4 [R33], R16 ;  /* 0x0000001021007844 */ /* 0x0005e40000000200 */
[----:B------:R-:W-:Y:S01]  /*68f0*/  BAR.SYNC.DEFER_BLOCKING 0x0 ;  /* 0x0000000000007b1d */ /* 0x000fe20000010000 */
[----:B--2---:R-:W-:Y:S01]  /*6900*/  VIADD R17, R25, UR6 ;  /* 0x0000000619117c36 */ /* 0x004fe20008000000 */
[----:B------:R-:W-:-:S03]  /*6910*/  PRMT R33, R10, 0x7770, RZ ;  /* 0x000077700a217816 */ /* 0x000fc600000000ff */
[----:B------:R-:W-:Y:S01]  /*6920*/  VIADD R19, R17, UR6 ;  /* 0x0000000611137c36 */ /* 0x000fe20008000000 */
[----:B------:R2:W-:Y:S01]  /*6930*/  @P3 STG.E.U8 desc[UR14][R20.64], R39 ;  /* 0x0000002714003986 */ /* 0x0005e2000c10110e */
[----:B------:R-:W-:Y:S02]  /*6940*/  ISETP.LT.AND P3, PT, R24, UR7, !P0 ;  /* 0x0000000718007c0c */ /* 0x000fe4000c761270 */
[C---:B------:R-:W-:Y:S01]  /*6950*/  IADD3 R24, P6, R25.reuse, R0, RZ ;  /* 0x0000000019187210 */ /* 0x040fe20007fde0ff */
[----:B------:R3:W-:Y:S01]  /*6960*/  @P1 STG.E.U8 desc[UR14][R22.64], R37 ;  /* 0x0000002516001986 */ /* 0x0007e2000c10110e */
[----:B------:R-:W-:Y:S02]  /*6970*/  ISETP.LT.AND P1, PT, R108, UR7, !P0 ;  /* 0x000000076c007c0c */ /* 0x000fe4000c721270 */
[----:B------:R-:W-:Y:S02]  /*6980*/  LEA.HI.X.SX32 R25, R25, R2, 0x1, P6 ;  /* 0x0000000219197211 */ /* 0x000fe400030f0eff */
[----:B------:R-:W-:Y:S01]  /*6990*/  IADD3 R16, P6, R17, R0, RZ ;  /* 0x0000000011107210 */ /* 0x000fe20007fde0ff */
[----:B--2---:R-:W-:-:S03]  /*69a0*/  VIADD R21, R19, UR6 ;  /* 0x0000000613157c36 */ /* 0x004fc60008000000 */
[----:B------:R-:W-:Y:S01]  /*69b0*/  LEA.HI.X.SX32 R17, R17, R2, 0x1, P6 ;  /* 0x0000000211117211 */ /* 0x000fe200030f0eff */
[----:B------:R2:W-:Y:S01]  /*69c0*/  @P2 STG.E.U8 desc[UR14][R24.64], R29 ;  /* 0x0000001d18002986 */ /* 0x0005e2000c10110e */
[----:B------:R-:W-:Y:S01]  /*69d0*/  IADD3 R18, P6, R19, R0, RZ ;  /* 0x0000000013127210 */ /* 0x000fe20007fde0ff */
[----:B---3--:R-:W-:Y:S01]  /*69e0*/  VIADD R23, R21, UR6 ;  /* 0x0000000615177c36 */ /* 0x008fe20008000000 */
[----:B------:R-:W-:Y:S02]  /*69f0*/  PRMT R37, R9, 0x7771, RZ ;  /* 0x0000777109257816 */ /* 0x000fe400000000ff */
[----:B------:R-:W-:Y:S02]  /*6a00*/  LEA.HI.X.SX32 R19, R19, R2, 0x1, P6 ;  /* 0x0000000213137211 */ /* 0x000fe400030f0eff */
[----:B------:R-:W-:Y:S01]  /*6a10*/  IADD3 R20, P6, R21, R0, RZ ;  /* 0x0000000015147210 */ /* 0x000fe20007fde0ff */
[----:B------:R3:W-:Y:S01]  /*6a20*/  @P5 STG.E.U8 desc[UR14][R16.64], R37 ;  /* 0x0000002510005986 */ /* 0x0007e2000c10110e */
[----:B------:R-:W-:-:S02]  /*6a30*/  ISETP.LT.AND P2, PT, R107, UR7, !P0 ;  /* 0x000000076b007c0c */ /* 0x000fc4000c741270 */
[----:B------:R-:W-:Y:S01]  /*6a40*/  LEA.HI.X.SX32 R21, R21, R2, 0x1, P6 ;  /* 0x0000000215157211 */ /* 0x000fe200030f0eff */
[C---:B--2---:R-:W-:Y:S01]  /*6a50*/  VIADD R25, R23.reuse, UR6 ;  /* 0x0000000617197c36 */ /* 0x044fe20008000000 */
[C---:B------:R-:W-:Y:S01]  /*6a60*/  IADD3 R22, P6, R23.reuse, R0, RZ ;  /* 0x0000000017167210 */ /* 0x040fe20007fde0ff */
[----:B------:R2:W-:Y:S01]  /*6a70*/  @P4 STG.E.U8 desc[UR14][R18.64], R33 ;  /* 0x0000002112004986 */ /* 0x0005e2000c10110e */
[----:B------:R-:W-:Y:S02]  /*6a80*/  PRMT R29, R10, 0x7771, RZ ;  /* 0x000077710a1d7816 */ /* 0x000fe400000000ff */
[----:B------:R-:W-:Y:S02]  /*6a90*/  LEA.HI.X.SX32 R23, R23, R2, 0x1, P6 ;  /* 0x0000000217177211 */ /* 0x000fe400030f0eff */
[----:B------:R-:W-:Y:S01]  /*6aa0*/  ISETP.LT.AND P5, PT, R106, UR7, !P0 ;  /* 0x000000076a007c0c */ /* 0x000fe2000c7a1270 */
[----:B------:R4:W-:Y:S01]  /*6ab0*/  @P3 STG.E.U8 desc[UR14][R20.64], R29 ;  /* 0x0000001d14003986 */ /* 0x0009e2000c10110e */
[----:B---3--:R-:W-:-:S02]  /*6ac0*/  IADD3 R16, P6, R25, R0, RZ ;  /* 0x0000000019107210 */ /* 0x008fc40007fde0ff */
[----:B------:R-:W-:Y:S02]  /*6ad0*/  PRMT R37, R11, 0x7770, RZ ;  /* 0x000077700b257816 */ /* 0x000fe400000000ff */
[C---:B------:R-:W-:Y:S01]  /*6ae0*/  LEA.HI.X.SX32 R17, R25.reuse, R2, 0x1, P6 ;  /* 0x0000000219117211 */ /* 0x040fe200030f0eff */
[----:B--2---:R-:W-:Y:S01]  /*6af0*/  VIADD R19, R25, UR6 ;  /* 0x0000000619137c36 */ /* 0x004fe20008000000 */
[----:B------:R-:W-:Y:S01]  /*6b00*/  PRMT R33, R11, 0x7771, RZ ;  /* 0x000077710b217816 */ /* 0x000fe200000000ff */
[----:B------:R2:W-:Y:S01]  /*6b10*/  @P1 STG.E.U8 desc[UR14][R22.64], R37 ;  /* 0x0000002516001986 */ /* 0x0005e2000c10110e */
[----:B------:R-:W-:Y:S02]  /*6b20*/  ISETP.LT.AND P4, PT, R105, UR7, !P0 ;  /* 0x0000000769007c0c */ /* 0x000fe4000c781270 */
[C---:B------:R-:W-:Y:S01]  /*6b30*/  IADD3 R18, P6, R19.reuse, R0, RZ ;  /* 0x0000000013127210 */ /* 0x040fe20007fde0ff */
[----:B----4-:R-:W-:Y:S01]  /*6b40*/  VIADD R21, R19, UR6 ;  /* 0x0000000613157c36 */ /* 0x010fe20008000000 */
[----:B------:R3:W-:Y:S01]  /*6b50*/  @P2 STG.E.U8 desc[UR14][R16.64], R33 ;  /* 0x0000002110002986 */ /* 0x0007e2000c10110e */
[----:B------:R-:W-:-:S02]  /*6b60*/  PRMT R29, R8, 0x7772, RZ ;  /* 0x00007772081d7816 */ /* 0x000fc400000000ff */
[----:B------:R-:W-:Y:S01]  /*6b70*/  LEA.HI.X.SX32 R19, R19, R2, 0x1, P6 ;  /* 0x0000000213137211 */ /* 0x000fe200030f0eff */
[C---:B------:R-:W-:Y:S01]  /*6b80*/  VIADD R25, R21.reuse, UR6 ;  /* 0x0000000615197c36 */ /* 0x040fe20008000000 */
[C---:B------:R-:W-:Y:S02]  /*6b90*/  IADD3 R20, P6, R21.reuse, R0, RZ ;  /* 0x0000000015147210 */ /* 0x040fe40007fde0ff */
[----:B------:R-:W-:Y:S01]  /*6ba0*/  ISETP.LT.AND P3, PT, R104, UR7, !P0 ;  /* 0x0000000768007c0c */ /* 0x000fe2000c761270 */
[----:B------:R4:W-:Y:S01]  /*6bb0*/  @P5 STG.E.U8 desc[UR14][R18.64], R29 ;  /* 0x0000001d12005986 */ /* 0x0009e2000c10110e */
[----:B------:R-:W-:Y:S02]  /*6bc0*/  LEA.HI.X.SX32 R21, R21, R2, 0x1, P6 ;  /* 0x0000000215157211 */ /* 0x000fe400030f0eff */
[C---:B--2---:R-:W-:Y:S01]  /*6bd0*/  IADD3 R22, P6, R25.reuse, R0, RZ ;  /* 0x0000000019167210 */ /* 0x044fe20007fde0ff */
[----:B---3--:R-:W-:Y:S01]  /*6be0*/  VIADD R17, R25, UR6 ;  /* 0x0000000619117c36 */ /* 0x008fe20008000000 */
[----:B------:R-:W-:-:S02]  /*6bf0*/  ISETP.LT.AND P1, PT, R103, UR7, !P0 ;  /* 0x0000000767007c0c */ /* 0x000fc4000c721270 */
[----:B------:R-:W-:Y:S02]  /*6c00*/  LEA.HI.X.SX32 R23, R25, R2, 0x1, P6 ;  /* 0x0000000219177211 */ /* 0x000fe400030f0eff */
[C---:B------:R-:W-:Y:S02]  /*6c10*/  IADD3 R16, P6, R17.reuse, R0, RZ ;  /* 0x0000000011107210 */ /* 0x040fe40007fde0ff */
[----:B------:R-:W-:Y:S01]  /*6c20*/  PRMT R37, R8, 0x7773, RZ ;  /* 0x0000777308257816 */ /* 0x000fe200000000ff */
[C---:B----4-:R-:W-:Y:S01]  /*6c30*/  VIADD R19, R17.reuse, UR6 ;  /* 0x0000000611137c36 */ /* 0x050fe20008000000 */
[----:B------:R-:W-:Y:S02]  /*6c40*/  LEA.HI.X.SX32 R17, R17, R2, 0x1, P6 ;  /* 0x0000000211117211 */ /* 0x000fe400030f0eff */
[----:B------:R-:W-:Y:S01]  /*6c50*/  PRMT R33, R9, 0x7772, RZ ;  /* 0x0000777209217816 */ /* 0x000fe200000000ff */
[C---:B------:R-:W-:Y:S01]  /*6c60*/  VIADD R25, R19.reuse, UR6 ;  /* 0x0000000613197c36 */ /* 0x040fe20008000000 */
[----:B------:R-:W-:Y:S01]  /*6c70*/  IADD3 R8, P6, R19, R0, RZ ;  /* 0x0000000013087210 */ /* 0x000fe20007fde0ff */
[----:B------:R2:W-:Y:S01]  /*6c80*/  @P4 STG.E.U8 desc[UR14][R20.64], R37 ;  /* 0x0000002514004986 */ /* 0x0005e2000c10110e */
[----:B------:R-:W-:-:S02]  /*6c90*/  PRMT R29, R9, 0x7773, RZ ;  /* 0x00007773091d7816 */ /* 0x000fc400000000ff */
[----:B------:R-:W-:Y:S01]  /*6ca0*/  LEA.HI.X.SX32 R9, R19, R2, 0x1, P6 ;  /* 0x0000000213097211 */ /* 0x000fe200030f0eff */
[----:B------:R3:W-:Y:S01]  /*6cb0*/  @P3 STG.E.U8 desc[UR14][R22.64], R33 ;  /* 0x0000002116003986 */ /* 0x0007e2000c10110e */
[C---:B------:R-:W-:Y:S02]  /*6cc0*/  IADD3 R18, P6, R25.reuse, R0, RZ ;  /* 0x0000000019127210 */ /* 0x040fe40007fde0ff */
[----:B------:R-:W-:Y:S01]  /*6cd0*/  ISETP.LT.AND P2, PT, R102, UR7, !P0 ;  /* 0x0000000766007c0c */ /* 0x000fe2000c741270 */
[----:B------:R4:W-:Y:S01]  /*6ce0*/  @P1 STG.E.U8 desc[UR14][R16.64], R29 ;  /* 0x0000001d10001986 */ /* 0x0009e2000c10110e */
[----:B------:R-:W-:Y:S02]  /*6cf0*/  LEA.HI.X.SX32 R19, R25, R2, 0x1, P6 ;  /* 0x0000000219137211 */ /* 0x000fe400030f0eff */
[----:B------:R-:W-:Y:S01]  /*6d00*/  ISETP.LT.AND P5, PT, R101, UR7, !P0 ;  /* 0x0000000765007c0c */ /* 0x000fe2000c7a1270 */
[----:B--2---:R-:W-:Y:S01]  /*6d10*/  VIADD R21, R25, UR6 ;  /* 0x0000000619157c36 */ /* 0x004fe20008000000 */
[----:B------:R-:W-:-:S02]  /*6d20*/  PRMT R37, R10, 0x7772, RZ ;  /* 0x000077720a257816 */ /* 0x000fc400000000ff */
[----:B------:R-:W-:Y:S02]  /*6d30*/  ISETP.LT.AND P4, PT, R100, UR7, !P0 ;  /* 0x0000000764007c0c */ /* 0x000fe4000c781270 */
[C---:B------:R-:W-:Y:S02]  /*6d40*/  IADD3 R20, P6, R21.reuse, R0, RZ ;  /* 0x0000000015147210 */ /* 0x040fe40007fde0ff */
[----:B---3--:R-:W-:Y:S01]  /*6d50*/  PRMT R33, R10, 0x7773, RZ ;  /* 0x000077730a217816 */ /* 0x008fe200000000ff */
[C---:B----4-:R-:W-:Y:S01]  /*6d60*/  VIADD R17, R21.reuse, UR6 ;  /* 0x0000000615117c36 */ /* 0x050fe20008000000 */
[----:B------:R-:W-:Y:S01]  /*6d70*/  LEA.HI.X.SX32 R21, R21, R2, 0x1, P6 ;  /* 0x0000000215157211 */ /* 0x000fe200030f0eff */
[----:B------:R2:W-:Y:S01]  /*6d80*/  @P2 STG.E.U8 desc[UR14][R8.64], R37 ;  /* 0x0000002508002986 */ /* 0x0005e2000c10110e */
[----:B------:R-:W-:Y:S01]  /*6d90*/  PRMT R29, R11, 0x7772, RZ ;  /* 0x000077720b1d7816 */ /* 0x000fe200000000ff */
[C---:B------:R-:W-:Y:S01]  /*6da0*/  VIADD R23, R17.reuse, UR6 ;  /* 0x0000000611177c36 */ /* 0x040fe20008000000 */
[----:B------:R-:W-:Y:S01]  /*6db0*/  IADD3 R16, P6, R17, R0, RZ ;  /* 0x0000000011107210 */ /* 0x000fe20007fde0ff */
[----:B------:R3:W-:Y:S01]  /*6dc0*/  @P5 STG.E.U8 desc[UR14][R18.64], R33 ;  /* 0x0000002112005986 */ /* 0x0007e2000c10110e */
[----:B------:R-:W-:Y:S01]  /*6dd0*/  PRMT R25, R11, 0x7773, RZ ;  /* 0x000077730b197816 */ /* 0x000fe200000000ff */
[----:B------:R-:W-:Y:S01]  /*6de0*/  VIADD R11, R23, UR6 ;  /* 0x00000006170b7c36 */ /* 0x000fe20008000000 */
[----:B------:R-:W-:Y:S01]  /*6df0*/  LEA.HI.X.SX32 R17, R17, R2, 0x1, P6 ;  /* 0x0000000211117211 */ /* 0x000fe200030f0eff */
[----:B------:R4:W-:Y:S01]  /*6e00*/  @P4 STG.E.U8 desc[UR14][R20.64], R29 ;  /* 0x0000001d14004986 */ /* 0x0009e2000c10110e */
[----:B------:R-:W-:-:S02]  /*6e10*/  ISETP.LT.AND P3, PT, R99, UR7, !P0 ;  /* 0x0000000763007c0c */ /* 0x000fc4000c761270 */
[----:B------:R-:W-:Y:S02]  /*6e20*/  ISETP.LT.AND P1, PT, R98, UR7, !P0 ;  /* 0x0000000762007c0c */ /* 0x000fe4000c721270 */
[----:B--2---:R-:W-:Y:S02]  /*6e30*/  IADD3 R8, P6, R23, R0, RZ ;  /* 0x0000000017087210 */ /* 0x004fe40007fde0ff */
[----:B------:R-:W-:Y:S01]  /*6e40*/  ISETP.LT.AND P2, PT, R97, UR7, !P0 ;  /* 0x0000000761007c0c */ /* 0x000fe2000c741270 */
[----:B---3--:R-:W-:Y:S01]  /*6e50*/  VIADD R19, R11, UR6 ;  /* 0x000000060b137c36 */ /* 0x008fe20008000000 */
[----:B------:R-:W-:Y:S02]  /*6e60*/  LEA.HI.X.SX32 R9, R23, R2, 0x1, P6 ;  /* 0x0000000217097211 */ /* 0x000fe400030f0eff */
[----:B------:R-:W-:Y:S01]  /*6e70*/  IADD3 R10, P6, R11, R0, RZ ;  /* 0x000000000b0a7210 */ /* 0x000fe20007fde0ff */
[----:B----4-:R-:W-:Y:S01]  /*6e80*/  VIADD R21, R19, UR6 ;  /* 0x0000000613157c36 */ /* 0x010fe20008000000 */
[----:B-1----:R-:W-:Y:S01]  /*6e90*/  PRMT R37, R12, 0x7770, RZ ;  /* 0x000077700c257816 */ /* 0x002fe200000000ff */
[----:B------:R1:W-:Y:S01]  /*6ea0*/  @P3 STG.E.U8 desc[UR14][R16.64], R25 ;  /* 0x0000001910003986 */ /* 0x0003e2000c10110e */
[----:B------:R-:W-:-:S02]  /*6eb0*/  LEA.HI.X.SX32 R11, R11, R2, 0x1, P6 ;  /* 0x000000020b0b7211 */ /* 0x000fc400030f0eff */
[C---:B------:R-:W-:Y:S01]  /*6ec0*/  IADD3 R18, P6, R19.reuse, R0, RZ ;  /* 0x0000000013127210 */ /* 0x040fe20007fde0ff */
[----:B------:R2:W-:Y:S01]  /*6ed0*/  @P1 STG.E.U8 desc[UR14][R8.64], R37 ;  /* 0x0000002508001986 */ /* 0x0005e2000c10110e */
[----:B------:R-:W-:Y:S02]  /*6ee0*/  PRMT R33, R12, 0x7771, RZ ;  /* 0x000077710c217816 */ /* 0x000fe400000000ff */
[----:B------:R-:W-:Y:S02]  /*6ef0*/  LEA.HI.X.SX32 R19, R19, R2, 0x1, P6 ;  /* 0x0000000213137211 */ /* 0x000fe400030f0eff */
[----:B------:R-:W-:Y:S01]  /*6f00*/  ISETP.LT.AND P5, PT, R96, UR7, !P0 ;  /* 0x0000000760007c0c */ /* 0x000fe2000c7a1270 */
[----:B------:R3:W-:Y:S01]  /*6f10*/  @P2 STG.E.U8 desc[UR14][R10.64], R33 ;  /* 0x000000210a002986 */ /* 0x0007e2000c10110e */
[----:B------:R-:W-:Y:S02]  /*6f20*/  ISETP.LT.AND P4, PT, R95, UR7, !P0 ;  /* 0x000000075f007c0c */ /* 0x000fe4000c781270 */
[----:B-1----:R-:W-:-:S02]  /*6f30*/  IADD3 R16, P6, R21, R0, RZ ;  /* 0x0000000015107210 */ /* 0x002fc40007fde0ff */
[----:B------:R-:W-:Y:S01]  /*6f40*/  ISETP.LT.AND P3, PT, R94, UR7, !P0 ;  /* 0x000000075e007c0c */ /* 0x000fe2000c761270 */
[C---:B--2---:R-:W-:Y:S01]  /*6f50*/  VIADD R9, R21.reuse, UR6 ;  /* 0x0000000615097c36 */ /* 0x044fe20008000000 */
[----:B------:R-:W-:Y:S02]  /*6f60*/  LEA.HI.X.SX32 R17, R21, R2, 0x1, P6 ;  /* 0x0000000215117211 */ /* 0x000fe400030f0eff */
[----:B------:R-:W-:Y:S02]  /*6f70*/  PRMT R29, R13, 0x7770, RZ ;  /* 0x000077700d1d7816 */ /* 0x000fe400000000ff */
[C---:B------:R-:W-:Y:S01]  /*6f80*/  IADD3 R8, P6, R9.reuse, R0, RZ ;  /* 0x0000000009087210 */ /* 0x040fe20007fde0ff */
[----:B---3--:R-:W-:Y:S01]  /*6f90*/  VIADD R11, R9, UR6 ;  /* 0x00000006090b7c36 */ /* 0x008fe20008000000 */
[----:B------:R-:W-:Y:S01]  /*6fa0*/  PRMT R23, R13, 0x7771, RZ ;  /* 0x000077710d177816 */ /* 0x000fe200000000ff */
[----:B------:R1:W-:Y:S01]  /*6fb0*/  @P5 STG.E.U8 desc[UR14][R18.64], R29 ;  /* 0x0000001d12005986 */ /* 0x0003e2000c10110e */
[----:B------:R-:W-:Y:S01]  /*6fc0*/  LEA.HI.X.SX32 R9, R9, R2, 0x1, P6 ;  /* 0x0000000209097211 */ /* 0x000fe200030f0eff */
[C---:B------:R-:W-:Y:S01]  /*6fd0*/  VIADD R21, R11.reuse, UR6 ;  /* 0x000000060b157c36 */ /* 0x040fe20008000000 */
[----:B------:R-:W-:Y:S01]  /*6fe0*/  IADD3 R10, P6, R11, R0, RZ ;  /* 0x000000000b0a7210 */ /* 0x000fe20007fde0ff */
[----:B------:R2:W-:Y:S01]  /*6ff0*/  @P4 STG.E.U8 desc[UR14][R16.64], R23 ;  /* 0x0000001710004986 */ /* 0x0005e2000c10110e */
[----:B------:R-:W-:-:S02]  /*7000*/  PRMT R25, R14, 0x7770, RZ ;  /* 0x000077700e197816 */ /* 0x000fc400000000ff */
[----:B------:R-:W-:Y:S02]  /*7010*/  LEA.HI.X.SX32 R11, R11, R2, 0x1, P6 ;  /* 0x000000020b0b7211 */ /* 0x000fe400030f0eff */
[----:B------:R-:W-:Y:S01]  /*7020*/  ISETP.LT.AND P1, PT, R93, UR7, !P0 ;  /* 0x000000075d007c0c */ /* 0x000fe2000c721270 */
[----:B------:R3:W-:Y:S01]  /*7030*/  @P3 STG.E.U8 desc[UR14][R8.64], R25 ;  /* 0x0000001908003986 */ /* 0x0007e2000c10110e */
[----:B------:R-:W-:Y:S02]  /*7040*/  ISETP.LT.AND P2, PT, R92, UR7, !P0 ;  /* 0x000000075c007c0c */ /* 0x000fe4000c741270 */
[----:B-1----:R-:W-:Y:S02]  /*7050*/  IADD3 R18, P6, R21, R0, RZ ;  /* 0x0000000015127210 */ /* 0x002fe40007fde0ff */
[----:B------:R-:W-:Y:S01]  /*7060*/  ISETP.LT.AND P5, PT, R91, UR7, !P0 ;  /* 0x000000075b007c0c */ /* 0x000fe2000c7a1270 */
[C---:B--2---:R-:W-:Y:S01]  /*7070*/  VIADD R17, R21.reuse, UR6 ;  /* 0x0000000615117c36 */ /* 0x044fe20008000000 */
[----:B------:R-:W-:-:S02]  /*7080*/  LEA.HI.X.SX32 R19, R21, R2, 0x1, P6 ;  /* 0x0000000215137211 */ /* 0x000fc400030f0eff */
        /* <DEDUP_REMOVED lines=14> */
[C---:B-1----:R-:W-:Y:S02]  /*7170*/  IADD3 R10, P6, R21.reuse, R0, RZ ;  /* 0x00000000150a7210 */ /* 0x042fe40007fde0ff */
[----:B------:R-:W-:Y:S01]  /*7180*/  PRMT R29, R12, 0x7772, RZ ;  /* 0x000077720c1d7816 */ /* 0x000fe200000000ff */
[C---:B--2---:R-:W-:Y:S01]  /*7190*/  VIADD R19, R21.reuse, UR6 ;  /* 0x0000000615137c36 */ /* 0x044fe20008000000 */
[----:B------:R-:W-:-:S02]  /*71a0*/  LEA.HI.X.SX32 R11, R21, R2, 0x1, P6 ;  /* 0x00000002150b7211 */ /* 0x000fc400030f0eff */
[----:B------:R-:W-:Y:S02]  /*71b0*/  PRMT R23, R12, 0x7773, RZ ;  /* 0x000077730c177816 */ /* 0x000fe400000000ff */
[C---:B------:R-:W-:Y:S01]  /*71c0*/  IADD3 R18, P6, R19.reuse, R0, RZ ;  /* 0x0000000013127210 */ /* 0x040fe20007fde0ff */
[C---:B---3--:R-:W-:Y:S01]  /*71d0*/  VIADD R17, R19.reuse, UR6 ;  /* 0x0000000613117c36 */ /* 0x048fe20008000000 */
[----:B------:R-:W-:Y:S01]  /*71e0*/  ISETP.LT.AND P1, PT, R88, UR7, !P0 ;  /* 0x0000000758007c0c */ /* 0x000fe2000c721270 */
[----:B------:R1:W-:Y:S01]  /*71f0*/  @P4 STG.E.U8 desc[UR14][R8.64], R29 ;  /* 0x0000001d08004986 */ /* 0x0003e2000c10110e */
[----:B------:R-:W-:Y:S01]  /*7200*/  LEA.HI.X.SX32 R19, R19, R2, 0x1, P6 ;  /* 0x0000000213137211 */ /* 0x000fe200030f0eff */
[C---:B------:R-:W-:Y:S01]  /*7210*/  VIADD R21, R17.reuse, UR6 ;  /* 0x0000000611157c36 */ /* 0x040fe20008000000 */
[----:B------:R-:W-:Y:S01]  /*7220*/  IADD3 R16, P6, R17, R0, RZ ;  /* 0x0000000011107210 */ /* 0x000fe20007fde0ff */
[----:B------:R2:W-:Y:S01]  /*7230*/  @P3 STG.E.U8 desc[UR14][R10.64], R23 ;  /* 0x000000170a003986 */ /* 0x0005e2000c10110e */
[----:B------:R-:W-:-:S02]  /*7240*/  ISETP.LT.AND P2, PT, R86, UR7, !P0 ;  /* 0x0000000756007c0c */ /* 0x000fc4000c741270 */
[----:B------:R-:W-:Y:S02]  /*7250*/  LEA.HI.X.SX32 R17, R17, R2, 0x1, P6 ;  /* 0x0000000211117211 */ /* 0x000fe400030f0eff */
[----:B------:R-:W-:Y:S02]  /*7260*/  ISETP.LT.AND P5, PT, R84, UR7, !P0 ;  /* 0x0000000754007c0c */ /* 0x000fe4000c7a1270 */
[----:B------:R-:W-:Y:S02]  /*7270*/  PRMT R25, R13, 0x7772, RZ ;  /* 0x000077720d197816 */ /* 0x000fe400000000ff */
[----:B-1----:R-:W-:Y:S02]  /*7280*/  IADD3 R8, P6, R21, R0, RZ ;  /* 0x0000000015087210 */ /* 0x002fe40007fde0ff */
[----:B------:R-:W-:Y:S01]  /*7290*/  PRMT R29, R13, 0x7773, RZ ;  /* 0x000077730d1d7816 */ /* 0x000fe200000000ff */
[C---:B--2---:R-:W-:Y:S01]  /*72a0*/  VIADD R11, R21.reuse, UR6 ;  /* 0x00000006150b7c36 */ /* 0x044fe20008000000 */
[----:B------:R-:W-:Y:S01]  /*72b0*/  LEA.HI.X.SX32 R9, R21, R2, 0x1, P6 ;  /* 0x0000000215097211 */ /* 0x000fe200030f0eff */
[----:B------:R1:W-:Y:S01]  /*72c0*/  @P1 STG.E.U8 desc[UR14][R18.64], R25 ;  /* 0x0000001912001986 */ /* 0x0003e2000c10110e */
[----:B------:R-:W-:Y:S01]  /*72d0*/  ISETP.LT.AND P4, PT, R83, UR7, !P0 ;  /* 0x0000000753007c0c */ /* 0x000fe2000c781270 */
[C---:B------:R-:W-:Y:S01]  /*72e0*/  VIADD R13, R11.reuse, UR6 ;  /* 0x000000060b0d7c36 */ /* 0x040fe20008000000 */
[----:B------:R-:W-:Y:S01]  /*72f0*/  IADD3 R10, P6, R11, R0, RZ ;  /* 0x000000000b0a7210 */ /* 0x000fe20007fde0ff */
[----:B------:R-:W-:Y:S01]  /*7300*/  @P2 STG.E.U8 desc[UR14][R16.64], R29 ;  /* 0x0000001d10002986 */ /* 0x000fe2000c10110e */
[----:B------:R-:W-:-:S02]  /*7310*/  PRMT R23, R14, 0x7772, RZ ;  /* 0x000077720e177816 */ /* 0x000fc400000000ff */
[----:B------:R-:W-:Y:S02]  /*7320*/  LEA.HI.X.SX32 R11, R11, R2, 0x1, P6 ;  /* 0x000000020b0b7211 */ /* 0x000fe400030f0eff */
[----:B------:R-:W-:Y:S01]  /*7330*/  IADD3 R12, P6, R13, R0, RZ ;  /* 0x000000000d0c7210 */ /* 0x000fe20007fde0ff */
[----:B------:R2:W-:Y:S01]  /*7340*/  @P5 STG.E.U8 desc[UR14][R8.64], R23 ;  /* 0x0000001708005986 */ /* 0x0005e2000c10110e */
[----:B------:R-:W-:Y:S01]  /*7350*/  ISETP.LT.AND P3, PT, R81, UR7, !P0 ;  /* 0x0000000751007c0c */ /* 0x000fe2000c761270 */
[C---:B-1----:R-:W-:Y:S01]  /*7360*/  VIADD R19, R13.reuse, UR6 ;  /* 0x000000060d137c36 */ /* 0x042fe20008000000 */
[----:B------:R-:W-:Y:S02]  /*7370*/  PRMT R25, R14, 0x7773, RZ ;  /* 0x000077730e197816 */ /* 0x000fe400000000ff */
[----:B------:R-:W-:Y:S02]  /*7380*/  LEA.HI.X.SX32 R13, R13, R2, 0x1, P6 ;  /* 0x000000020d0d7211 */ /* 0x000fe400030f0eff */
[----:B------:R-:W-:Y:S01]  /*7390*/  IADD3 R14, P6, R19, R0, RZ ;  /* 0x00000000130e7210 */ /* 0x000fe20007fde0ff */
[----:B------:R1:W-:Y:S01]  /*73a0*/  @P4 STG.E.U8 desc[UR14][R10.64], R25 ;  /* 0x000000190a004986 */ /* 0x0003e2000c10110e */
[----:B------:R-:W-:-:S02]  /*73b0*/  ISETP.LT.AND P1, PT, R79, UR7, !P0 ;  /* 0x000000074f007c0c */ /* 0x000fc4000c721270 */
[----:B------:R-:W-:Y:S01]  /*73c0*/  PRMT R21, R15, 0x7773, RZ ;  /* 0x000077730f157816 */ /* 0x000fe200000000ff */
[----:B--2---:R-:W-:Y:S01]  /*73d0*/  VIADD R9, R19, UR6 ;  /* 0x0000000613097c36 */ /* 0x004fe20008000000 */
[----:B------:R-:W-:Y:S02]  /*73e0*/  PRMT R23, R15, 0x7772, RZ ;  /* 0x000077720f177816 */ /* 0x000fe400000000ff */
[----:B------:R-:W-:Y:S02]  /*73f0*/  LEA.HI.X.SX32 R15, R19, R2, 0x1, P6 ;  /* 0x00000002130f7211 */ /* 0x000fe400030f0eff */
[C---:B------:R-:W-:Y:S01]  /*7400*/  IADD3 R8, P6, R9.reuse, R0, RZ ;  /* 0x0000000009087210 */ /* 0x040fe20007fde0ff */
[----:B------:R2:W-:Y:S01]  /*7410*/  @P3 STG.E.U8 desc[UR14][R12.64], R23 ;  /* 0x000000170c003986 */ /* 0x0005e2000c10110e */
[----:B------:R-:W-:Y:S01]  /*7420*/  ISETP.LT.AND P2, PT, R76, UR7, !P0 ;  /* 0x000000074c007c0c */ /* 0x000fe2000c741270 */
[C---:B-1----:R-:W-:Y:S01]  /*7430*/  VIADD R11, R9.reuse, UR6 ;  /* 0x00000006090b7c36 */ /* 0x042fe20008000000 */
[----:B------:R-:W-:Y:S01]  /*7440*/  LEA.HI.X.SX32 R9, R9, R2, 0x1, P6 ;  /* 0x0000000209097211 */ /* 0x000fe200030f0eff */
[----:B------:R1:W-:Y:S01]  /*7450*/  @P1 STG.E.U8 desc[UR14][R14.64], R21 ;  /* 0x000000150e001986 */ /* 0x0003e2000c10110e */
[----:B0-----:R-:W-:Y:S01]  /*7460*/  PRMT R19, R4, 0x7770, RZ ;  /* 0x0000777004137816 */ /* 0x001fe200000000ff */
[C---:B------:R-:W-:Y:S01]  /*7470*/  VIADD R17, R11.reuse, UR6 ;  /* 0x000000060b117c36 */ /* 0x040fe20008000000 */
[----:B------:R-:W-:-:S02]  /*7480*/  IADD3 R10, P6, R11, R0, RZ ;  /* 0x000000000b0a7210 */ /* 0x000fc40007fde0ff */
[----:B------:R-:W-:Y:S02]  /*7490*/  ISETP.LT.AND P5, PT, R75, UR7, !P0 ;  /* 0x000000074b007c0c */ /* 0x000fe4000c7a1270 */
[----:B------:R-:W-:Y:S02]  /*74a0*/  LEA.HI.X.SX32 R11, R11, R2, 0x1, P6 ;  /* 0x000000020b0b7211 */ /* 0x000fe400030f0eff */
[C---:B--2---:R-:W-:Y:S01]  /*74b0*/  IADD3 R12, P6, R17.reuse, R0, RZ ;  /* 0x00000000110c7210 */ /* 0x044fe20007fde0ff */
[----:B------:R0:W-:Y:S01]  /*74c0*/  @P2 STG.E.U8 desc[UR14][R8.64], R19 ;  /* 0x0000001308002986 */ /* 0x0001e2000c10110e */
[----:B------:R-:W-:Y:S01]  /*74d0*/  ISETP.LT.AND P4, PT, R74, UR7, !P0 ;  /* 0x000000074a007c0c */ /* 0x000fe2000c781270 */
[C---:B-1----:R-:W-:Y:S01]  /*74e0*/  VIADD R15, R17.reuse, UR6 ;  /* 0x00000006110f7c36 */ /* 0x042fe20008000000 */
[----:B------:R-:W-:Y:S02]  /*74f0*/  LEA.HI.X.SX32 R13, R17, R2, 0x1, P6 ;  /* 0x00000002110d7211 */ /* 0x000fe400030f0eff */
[----:B------:R-:W-:-:S02]  /*7500*/  ISETP.LT.AND P3, PT, R73, UR7, !P0 ;  /* 0x0000000749007c0c */ /* 0x000fc4000c761270 */
[----:B------:R-:W-:Y:S02]  /*7510*/  IADD3 R14, P6, R15, R0, RZ ;  /* 0x000000000f0e7210 */ /* 0x000fe40007fde0ff */
[----:B------:R-:W-:Y:S02]  /*7520*/  PRMT R23, R4, 0x7771, RZ ;  /* 0x0000777104177816 */ /* 0x000fe400000000ff */
[----:B------:R-:W-:Y:S01]  /*7530*/  PRMT R21, R5, 0x7770, RZ ;  /* 0x0000777005157816 */ /* 0x000fe200000000ff */
[C---:B0-----:R-:W-:Y:S01]  /*7540*/  VIADD R9, R15.reuse, UR6 ;  /* 0x000000060f097c36 */ /* 0x041fe20008000000 */
[----:B------:R-:W-:Y:S01]  /*7550*/  LEA.HI.X.SX32 R15, R15, R2, 0x1, P6 ;  /* 0x000000020f0f7211 */ /* 0x000fe200030f0eff */
[----:B------:R0:W-:Y:S01]  /*7560*/  @P5 STG.E.U8 desc[UR14][R10.64], R23 ;  /* 0x000000170a005986 */ /* 0x0001e2000c10110e */
[----:B------:R-:W-:Y:S01]  /*7570*/  PRMT R19, R5, 0x7771, RZ ;  /* 0x0000777105137816 */ /* 0x000fe200000000ff */
[C---:B------:R-:W-:Y:S01]  /*7580*/  VIADD R17, R9.reuse, UR6 ;  /* 0x0000000609117c36 */ /* 0x040fe20008000000 */
[----:B------:R-:W-:Y:S01]  /*7590*/  IADD3 R8, P6, R9, R0, RZ ;  /* 0x0000000009087210 */ /* 0x000fe20007fde0ff */
[----:B------:R1:W-:Y:S01]  /*75a0*/  @P4 STG.E.U8 desc[UR14][R12.64], R21 ;  /* 0x000000150c004986 */ /* 0x0003e2000c10110e */
[----:B------:R-:W-:-:S02]  /*75b0*/  ISETP.LT.AND P1, PT, R72, UR7, !P0 ;  /* 0x0000000748007c0c */ /* 0x000fc4000c721270 */
[----:B------:R-:W-:Y:S01]  /*75c0*/  LEA.HI.X.SX32 R9, R9, R2, 0x1, P6 ;  /* 0x0000000209097211 */ /* 0x000fe200030f0eff */
[----:B------:R2:W-:Y:S01]  /*75d0*/  @P3 STG.E.U8 desc[UR14][R14.64], R19 ;  /* 0x000000130e003986 */ /* 0x0005e2000c10110e */
[----:B------:R-:W-:Y:S02]  /*75e0*/  ISETP.LT.AND P2, PT, R70, UR7, !P0 ;  /* 0x0000000746007c0c */ /* 0x000fe4000c741270 */
[----:B------:R-:W-:Y:S02]  /*75f0*/  ISETP.LT.AND P5, PT, R68, UR7, !P0 ;  /* 0x0000000744007c0c */ /* 0x000fe4000c7a1270 */
[----:B0-----:R-:W-:Y:S02]  /*7600*/  IADD3 R10, P6, R17, R0, RZ ;  /* 0x00000000110a7210 */ /* 0x001fe40007fde0ff */
[----:B------:R-:W-:Y:S01]  /*7610*/  ISETP.LT.AND P4, PT, R67, UR7, !P0 ;  /* 0x0000000743007c0c */ /* 0x000fe2000c781270 */
[C---:B-1----:R-:W-:Y:S01]  /*7620*/  VIADD R13, R17.reuse, UR6 ;  /* 0x00000006110d7c36 */ /* 0x042fe20008000000 */
[----:B------:R-:W-:-:S02]  /*7630*/  LEA.HI.X.SX32 R11, R17, R2, 0x1, P6 ;  /* 0x00000002110b7211 */ /* 0x000fc400030f0eff */
[C---:B------:R-:W-:Y:S01]  /*7640*/  PRMT R25, R6.reuse, 0x7770, RZ ;  /* 0x0000777006197816 */ /* 0x040fe200000000ff */
[C---:B--2---:R-:W-:Y:S01]  /*7650*/  VIADD R15, R13.reuse, UR6 ;  /* 0x000000060d0f7c36 */ /* 0x044fe20008000000 */
[----:B------:R-:W-:Y:S02]  /*7660*/  IADD3 R12, P6, R13, R0, RZ ;  /* 0x000000000d0c7210 */ /* 0x000fe40007fde0ff */
[----:B------:R-:W-:Y:S01]  /*7670*/  PRMT R23, R6, 0x7771, RZ ;  /* 0x0000777106177816 */ /* 0x000fe200000000ff */
[----:B------:R-:W-:Y:S01]  /*7680*/  VIADD R19, R15, UR6 ;  /* 0x000000060f137c36 */ /* 0x000fe20008000000 */
[----:B------:R-:W-:Y:S01]  /*7690*/  LEA.HI.X.SX32 R13, R13, R2, 0x1, P6 ;  /* 0x000000020d0d7211 */ /* 0x000fe200030f0eff */
[----:B------:R0:W-:Y:S01]  /*76a0*/  @P1 STG.E.U8 desc[UR14][R8.64], R25 ;  /* 0x0000001908001986 */ /* 0x0001e2000c10110e */
[----:B------:R-:W-:Y:S02]  /*76b0*/  IADD3 R14, P6, R15, R0, RZ ;  /* 0x000000000f0e7210 */ /* 0x000fe40007fde0ff */
[----:B------:R-:W-:Y:S01]  /*76c0*/  PRMT R21, R7, 0x7770, RZ ;  /* 0x0000777007157816 */ /* 0x000fe200000000ff */
[----:B------:R1:W-:Y:S01]  /*76d0*/  @P2 STG.E.U8 desc[UR14][R10.64], R23 ;  /* 0x000000170a002986 */ /* 0x0003e2000c10110e */
[----:B------:R-:W-:-:S02]  /*76e0*/  LEA.HI.X.SX32 R15, R15, R2, 0x1, P6 ;  /* 0x000000020f0f7211 */ /* 0x000fc400030f0eff */
[----:B------:R-:W-:Y:S01]  /*76f0*/  IADD3 R16, P6, R19, R0, RZ ;  /* 0x0000000013107210 */ /* 0x000fe20007fde0ff */
[----:B------:R2:W-:Y:S01]  /*7700*/  @P5 STG.E.U8 desc[UR14][R12.64], R21 ;  /* 0x000000150c005986 */ /* 0x0005e2000c10110e */
[----:B------:R-:W-:Y:S02]  /*7710*/  ISETP.LT.AND P3, PT, R65, UR7, !P0 ;  /* 0x0000000741007c0c */ /* 0x000fe4000c761270 */
[C---:B------:R-:W-:Y:S01]  /*7720*/  LEA.HI.X.SX32 R17, R19.reuse, R2, 0x1, P6 ;  /* 0x0000000213117211 */ /* 0x040fe200030f0eff */
[----:B------:R-:W-:Y:S01]  /*7730*/  VIADD R19, R19, UR6 ;  /* 0x0000000613137c36 */ /* 0x000fe20008000000 */
[----:B0-----:R-:W-:Y:S02]  /*7740*/  PRMT R9, R7, 0x7771, RZ ;  /* 0x0000777107097816 */ /* 0x001fe400000000ff */
[----:B------:R-:W-:Y:S02]  /*7750*/  ISETP.LT.AND P1, PT, R63, UR7, !P0 ;  /* 0x000000073f007c0c */ /* 0x000fe4000c721270 */
[C---:B-1----:R-:W-:Y:S01]  /*7760*/  PRMT R23, R4.reuse, 0x7772, RZ ;  /* 0x0000777204177816 */ /* 0x042fe200000000ff */
[----:B------:R0:W-:Y:S01]  /*7770*/  @P4 STG.E.U8 desc[UR14][R14.64], R9 ;  /* 0x000000090e004986 */ /* 0x0001e2000c10110e */
[----:B------:R-:W-:Y:S01]  /*7780*/  PRMT R29, R4, 0x7773, RZ ;  /* 0x00007773041d7816 */ /* 0x000fe200000000ff */
[C---:B--2---:R-:W-:Y:S01]  /*7790*/  VIADD R21, R19.reuse, UR6 ;  /* 0x0000000613157c36 */ /* 0x044fe20008000000 */
[----:B------:R-:W-:Y:S01]  /*77a0*/  IADD3 R12, P6, R19, R0, RZ ;  /* 0x00000000130c7210 */ /* 0x000fe20007fde0ff */
[----:B------:R-:W1:Y:S01]  /*77b0*/  LDS.128 R8, [R3] ;  /* 0x0000000003087984 */ /* 0x000e620000000c00 */
[----:B------:R-:W-:-:S02]  /*77c0*/  ISETP.LT.AND P2, PT, R60, UR7, !P0 ;  /* 0x000000073c007c0c */ /* 0x000fc4000c741270 */
[----:B------:R-:W-:Y:S01]  /*77d0*/  LEA.HI.X.SX32 R13, R19, R2, 0x1, P6 ;  /* 0x00000002130d7211 */ /* 0x000fe200030f0eff */
[----:B------:R2:W-:Y:S01]  /*77e0*/  @P3 STG.E.U8 desc[UR14][R16.64], R23 ;  /* 0x0000001710003986 */ /* 0x0005e2000c10110e */
[----:B------:R-:W-:Y:S02]  /*77f0*/  IADD3 R18, P6, R21, R0, RZ ;  /* 0x0000000015127210 */ /* 0x000fe40007fde0ff */
[----:B------:R-:W-:Y:S01]  /*7800*/  ISETP.LT.AND P5, PT, R59, UR7, !P0 ;  /* 0x000000073b007c0c */ /* 0x000fe2000c7a1270 */
[C---:B0-----:R-:W-:Y:S01]  /*7810*/  VIADD R15, R21.reuse, UR6 ;  /* 0x00000006150f7c36 */ /* 0x041fe20008000000 */
[----:B------:R-:W-:Y:S01]  /*7820*/  LEA.HI.X.SX32 R19, R21, R2, 0x1, P6 ;  /* 0x0000000215137211 */ /* 0x000fe200030f0eff */
[----:B------:R0:W-:Y:S01]  /*7830*/  @P1 STG.E.U8 desc[UR14][R12.64], R29 ;  /* 0x0000001d0c001986 */ /* 0x0001e2000c10110e */
[----:B------:R-:W-:Y:S02]  /*7840*/  PRMT R25, R5, 0x7772, RZ ;  /* 0x0000777205197816 */ /* 0x000fe400000000ff */
[----:B------:R-:W-:-:S02]  /*7850*/  IADD3 R14, P6, R15, R0, RZ ;  /* 0x000000000f0e7210 */ /* 0x000fc40007fde0ff */
[----:B------:R-:W-:Y:S01]  /*7860*/  ISETP.LT.AND P4, PT, R58, UR7, !P0 ;  /* 0x000000073a007c0c */ /* 0x000fe2000c781270 */
[C---:B--2---:R-:W-:Y:S01]  /*7870*/  VIADD R17, R15.reuse, UR6 ;  /* 0x000000060f117c36 */ /* 0x044fe20008000000 */
[----:B------:R-:W-:Y:S01]  /*7880*/  LEA.HI.X.SX32 R15, R15, R2, 0x1, P6 ;  /* 0x000000020f0f7211 */ /* 0x000fe200030f0eff */
[----:B------:R2:W-:Y:S01]  /*7890*/  @P2 STG.E.U8 desc[UR14][R18.64], R25 ;  /* 0x0000001912002986 */ /* 0x0005e2000c10110e */
[----:B------:R-:W-:Y:S01]  /*78a0*/  PRMT R23, R5, 0x7773, RZ ;  /* 0x0000777305177816 */ /* 0x000fe200000000ff */
[C---:B------:R-:W-:Y:S01]  /*78b0*/  VIADD R3, R17.reuse, UR6 ;  /* 0x0000000611037c36 */ /* 0x040fe20008000000 */
[----:B------:R-:W-:Y:S02]  /*78c0*/  IADD3 R4, P6, R17, R0, RZ ;  /* 0x0000000011047210 */ /* 0x000fe40007fde0ff */
[----:B------:R-:W-:Y:S01]  /*78d0*/  ISETP.LT.AND P3, PT, R57, UR7, !P0 ;  /* 0x0000000739007c0c */ /* 0x000fe2000c761270 */
[----:B------:R3:W-:Y:S01]  /*78e0*/  @P5 STG.E.U8 desc[UR14][R14.64], R23 ;  /* 0x000000170e005986 */ /* 0x0007e2000c10110e */
[----:B------:R-:W-:Y:S01]  /*78f0*/  LEA.HI.X.SX32 R5, R17, R2, 0x1, P6 ;  /* 0x0000000211057211 */ /* 0x000fe200030f0eff */
[C---:B------:R-:W-:Y:S01]  /*7900*/  VIADD R17, R3.reuse, UR6 ;  /* 0x0000000603117c36 */ /* 0x040fe20008000000 */
[----:B0-----:R-:W-:-:S02]  /*7910*/  IADD3 R12, P6, R3, R0, RZ ;  /* 0x00000000030c7210 */ /* 0x001fc40007fde0ff */
[----:B------:R-:W-:Y:S02]  /*7920*/  ISETP.LT.AND P1, PT, R56, UR7, !P0 ;  /* 0x0000000738007c0c */ /* 0x000fe4000c721270 */
[----:B------:R-:W-:Y:S01]  /*7930*/  LEA.HI.X.SX32 R13, R3, R2, 0x1, P6 ;  /* 0x00000002030d7211 */ /* 0x000fe200030f0eff */
[C---:B------:R-:W-:Y:S01]  /*7940*/  VIADD R3, R17.reuse, UR6 ;  /* 0x0000000611037c36 */ /* 0x040fe20008000000 */
[----:B------:R-:W-:Y:S02]  /*7950*/  IADD3 R16, P6, R17, R0, RZ ;  /* 0x0000000011107210 */ /* 0x000fe40007fde0ff */
[C---:B--2---:R-:W-:Y:S01]  /*7960*/  PRMT R25, R6.reuse, 0x7772, RZ ;  /* 0x0000777206197816 */ /* 0x044fe200000000ff */
[----:B------:R-:W-:Y:S01]  /*7970*/  VIADD R19, R3, UR6 ;  /* 0x0000000603137c36 */ /* 0x000fe20008000000 */
[----:B------:R-:W-:Y:S02]  /*7980*/  LEA.HI.X.SX32 R17, R17, R2, 0x1, P6 ;  /* 0x0000000211117211 */ /* 0x000fe400030f0eff */
[----:B---3--:R-:W-:Y:S01]  /*7990*/  IADD3 R14, P6, R3, R0, RZ ;  /* 0x00000000030e7210 */ /* 0x008fe20007fde0ff */
[----:B------:R0:W-:Y:S01]  /*79a0*/  @P4 STG.E.U8 desc[UR14][R4.64], R25 ;  /* 0x0000001904004986 */ /* 0x0001e2000c10110e */
[----:B------:R-:W-:-:S02]  /*79b0*/  PRMT R21, R6, 0x7773, RZ ;  /* 0x0000777306157816 */ /* 0x000fc400000000ff */
[----:B------:R-:W-:Y:S01]  /*79c0*/  LEA.HI.X.SX32 R15, R3, R2, 0x1, P6 ;  /* 0x00000002030f7211 */ /* 0x000fe200030f0eff */
[----:B------:R-:W-:Y:S01]  /*79d0*/  VIADD R3, R19, UR6 ;  /* 0x0000000613037c36 */ /* 0x000fe20008000000 */
[----:B------:R-:W-:Y:S01]  /*79e0*/  ISETP.LT.AND P2, PT, R54, UR7, !P0 ;  /* 0x0000000736007c0c */ /* 0x000fe2000c741270 */
[----:B------:R2:W-:Y:S01]  /*79f0*/  @P3 STG.E.U8 desc[UR14][R12.64], R21 ;  /* 0x000000150c003986 */ /* 0x0005e2000c10110e */
[----:B------:R-:W-:Y:S02]  /*7a00*/  ISETP.LT.AND P5, PT, R52, UR7, !P0 ;  /* 0x0000000734007c0c */ /* 0x000fe4000c7a1270 */
[----:B------:R-:W-:Y:S02]  /*7a10*/  PRMT R23, R7, 0x7772, RZ ;  /* 0x0000777207177816 */ /* 0x000fe400000000ff */
[----:B------:R-:W-:Y:S02]  /*7a20*/  ISETP.LT.AND P4, PT, R51, UR7, !P0 ;  /* 0x0000000733007c0c */ /* 0x000fe4000c781270 */
[----:B0-----:R-:W-:Y:S01]  /*7a30*/  IADD3 R4, P6, R19, R0, RZ ;  /* 0x0000000013047210 */ /* 0x001fe20007fde0ff */
[----:B------:R0:W-:Y:S01]  /*7a40*/  @P1 STG.E.U8 desc[UR14][R16.64], R23 ;  /* 0x0000001710001986 */ /* 0x0001e2000c10110e */
[----:B-1----:R-:W-:-:S02]  /*7a50*/  PRMT R25, R8, 0x7770, RZ ;  /* 0x0000777008197816 */ /* 0x002fc400000000ff */
[----:B------:R-:W-:Y:S01]  /*7a60*/  LEA.HI.X.SX32 R5, R19, R2, 0x1, P6 ;  /* 0x0000000213057211 */ /* 0x000fe200030f0eff */
[C---:B--2---:R-:W-:Y:S01]  /*7a70*/  VIADD R13, R3.reuse, UR6 ;  /* 0x00000006030d7c36 */ /* 0x044fe20008000000 */
[----:B------:R-:W-:Y:S02]  /*7a80*/  IADD3 R6, P6, R3, R0, RZ ;  /* 0x0000000003067210 */ /* 0x000fe40007fde0ff */
[----:B------:R-:W-:Y:S02]  /*7a90*/  PRMT R21, R7, 0x7773, RZ ;  /* 0x0000777307157816 */ /* 0x000fe400000000ff */
[----:B------:R-:W-:Y:S01]  /*7aa0*/  LEA.HI.X.SX32 R7, R3, R2, 0x1, P6 ;  /* 0x0000000203077211 */ /* 0x000fe200030f0eff */
[C---:B------:R-:W-:Y:S01]  /*7ab0*/  VIADD R3, R13.reuse, UR6 ;  /* 0x000000060d037c36 */ /* 0x040fe20008000000 */
[----:B------:R-:W-:Y:S01]  /*7ac0*/  IADD3 R12, P6, R13, R0, RZ ;  /* 0x000000000d0c7210 */ /* 0x000fe20007fde0ff */
[----:B------:R1:W-:Y:S01]  /*7ad0*/  @P2 STG.E.U8 desc[UR14][R14.64], R21 ;  /* 0x000000150e002986 */ /* 0x0003e2000c10110e */
[----:B------:R-:W-:-:S02]  /*7ae0*/  ISETP.LT.AND P3, PT, R49, UR7, !P0 ;  /* 0x0000000731007c0c */ /* 0x000fc4000c761270 */
[----:B------:R-:W-:Y:S01]  /*7af0*/  LEA.HI.X.SX32 R13, R13, R2, 0x1, P6 ;  /* 0x000000020d0d7211 */ /* 0x000fe200030f0eff */
[----:B------:R2:W-:Y:S01]  /*7b00*/  @P5 STG.E.U8 desc[UR14][R4.64], R25 ;  /* 0x0000001904005986 */ /* 0x0005e2000c10110e */
[----:B0-----:R-:W-:Y:S02]  /*7b10*/  PRMT R17, R8, 0x7771, RZ ;  /* 0x0000777108117816 */ /* 0x001fe400000000ff */
[----:B------:R-:W-:Y:S02]  /*7b20*/  ISETP.LT.AND P1, PT, R47, UR7, !P0 ;  /* 0x000000072f007c0c */ /* 0x000fe4000c721270 */
[----:B------:R-:W-:Y:S01]  /*7b30*/  ISETP.LT.AND P2, PT, R44, UR7, !P0 ;  /* 0x000000072c007c0c */ /* 0x000fe2000c741270 */
[----:B------:R0:W-:Y:S01]  /*7b40*/  @P4 STG.E.U8 desc[UR14][R6.64], R17 ;  /* 0x0000001106004986 */ /* 0x0001e2000c10110e */
[----:B------:R-:W-:Y:S02]  /*7b50*/  PRMT R23, R9, 0x7770, RZ ;  /* 0x0000777009177816 */ /* 0x000fe400000000ff */
[----:B-1----:R-:W-:-:S02]  /*7b60*/  IADD3 R14, P6, R3, R0, RZ ;  /* 0x00000000030e7210 */ /* 0x002fc40007fde0ff */
[----:B------:R-:W-:Y:S01]  /*7b70*/  PRMT R19, R9, 0x7771, RZ ;  /* 0x0000777109137816 */ /* 0x000fe200000000ff */
[C---:B--2---:R-:W-:Y:S01]  /*7b80*/  VIADD R5, R3.reuse, UR6 ;  /* 0x0000000603057c36 */ /* 0x044fe20008000000 */
[----:B------:R-:W-:Y:S01]  /*7b90*/  LEA.HI.X.SX32 R15, R3, R2, 0x1, P6 ;  /* 0x00000002030f7211 */ /* 0x000fe200030f0eff */
[----:B------:R1:W-:Y:S01]  /*7ba0*/  @P3 STG.E.U8 desc[UR14][R12.64], R23 ;  /* 0x000000170c003986 */ /* 0x0003e2000c10110e */
[----:B------:R-:W-:Y:S01]  /*7bb0*/  PRMT R21, R10, 0x7770, RZ ;  /* 0x000077700a157816 */ /* 0x000fe200000000ff */
[C---:B------:R-:W-:Y:S01]  /*7bc0*/  VIADD R3, R5.reuse, UR6 ;  /* 0x0000000605037c36 */ /* 0x040fe20008000000 */
[----:B------:R-:W-:Y:S01]  /*7bd0*/  IADD3 R4, P6, R5, R0, RZ ;  /* 0x0000000005047210 */ /* 0x000fe20007fde0ff */
[----:B------:R2:W-:Y:S01]  /*7be0*/  @P1 STG.E.U8 desc[UR14][R14.64], R19 ;  /* 0x000000130e001986 */ /* 0x0005e2000c10110e */
[----:B------:R-:W-:Y:S01]  /*7bf0*/  ISETP.LT.AND P5, PT, R43, UR7, !P0 ;  /* 0x000000072b007c0c */ /* 0x000fe2000c7a1270 */
[----:B0-----:R-:W-:Y:S01]  /*7c00*/  VIADD R17, R3, UR6 ;  /* 0x0000000603117c36 */ /* 0x001fe20008000000 */
[----:B------:R-:W-:-:S02]  /*7c10*/  LEA.HI.X.SX32 R5, R5, R2, 0x1, P6 ;  /* 0x0000000205057211 */ /* 0x000fc400030f0eff */
[C---:B------:R-:W-:Y:S02]  /*7c20*/  IADD3 R6, P6, R3.reuse, R0, RZ ;  /* 0x0000000003067210 */ /* 0x040fe40007fde0ff */
[----:B------:R-:W-:Y:S01]  /*7c30*/  ISETP.LT.AND P4, PT, R42, UR7, !P0 ;  /* 0x000000072a007c0c */ /* 0x000fe2000c781270 */
[----:B------:R0:W-:Y:S01]  /*7c40*/  @P2 STG.E.U8 desc[UR14][R4.64], R21 ;  /* 0x0000001504002986 */ /* 0x0001e2000c10110e */
[----:B------:R-:W-:Y:S01]  /*7c50*/  LEA.HI.X.SX32 R7, R3, R2, 0x1, P6 ;  /* 0x0000000203077211 */ /* 0x000fe200030f0eff */
[C---:B------:R-:W-:Y:S01]  /*7c60*/  VIADD R3, R17.reuse, UR6 ;  /* 0x0000000611037c36 */ /* 0x040fe20008000000 */
[C---:B-1----:R-:W-:Y:S02]  /*7c70*/  IADD3 R12, P6, R17.reuse, R0, RZ ;  /* 0x00000000110c7210 */ /* 0x042fe40007fde0ff */
[----:B------:R-:W-:Y:S02]  /*7c80*/  PRMT R23, R10, 0x7771, RZ ;  /* 0x000077710a177816 */ /* 0x000fe400000000ff */
[----:B------:R-:W-:-:S02]  /*7c90*/  LEA.HI.X.SX32 R13, R17, R2, 0x1, P6 ;  /* 0x00000002110d7211 */ /* 0x000fc400030f0eff */
[----:B--2---:R-:W-:Y:S01]  /*7ca0*/  IADD3 R14, P6, R3, R0, RZ ;  /* 0x00000000030e7210 */ /* 0x004fe20007fde0ff */
[----:B------:R1:W-:Y:S01]  /*7cb0*/  @P5 STG.E.U8 desc[UR14][R6.64], R23 ;  /* 0x0000001706005986 */ /* 0x0003e2000c10110e */
[----:B------:R-:W-:Y:S01]  /*7cc0*/  ISETP.LT.AND P3, PT, R41, UR7, !P0 ;  /* 0x0000000729007c0c */ /* 0x000fe2000c761270 */
[C---:B0-----:R-:W-:Y:S01]  /*7cd0*/  VIADD R5, R3.reuse, UR6 ;  /* 0x0000000603057c36 */ /* 0x041fe20008000000 */
[----:B------:R-:W-:Y:S02]  /*7ce0*/  LEA.HI.X.SX32 R15, R3, R2, 0x1, P6 ;  /* 0x00000002030f7211 */ /* 0x000fe400030f0eff */
[----:B------:R-:W-:Y:S01]  /*7cf0*/  ISETP.LT.AND P1, PT, R40, UR7, !P0 ;  /* 0x0000000728007c0c */ /* 0x000fe2000c721270 */
[C---:B------:R-:W-:Y:S01]  /*7d00*/  VIADD R3, R5.reuse, UR6 ;  /* 0x0000000605037c36 */ /* 0x040fe20008000000 */
[----:B------:R-:W-:Y:S02]  /*7d10*/  IADD3 R4, P6, R5, R0, RZ ;  /* 0x0000000005047210 */ /* 0x000fe40007fde0ff */
[----:B------:R-:W-:Y:S01]  /*7d20*/  PRMT R19, R11, 0x7770, RZ ;  /* 0x000077700b137816 */ /* 0x000fe200000000ff */
[----:B------:R-:W-:Y:S01]  /*7d30*/  VIADD R17, R3, UR6 ;  /* 0x0000000603117c36 */ /* 0x000fe20008000000 */
[----:B------:R-:W-:-:S02]  /*7d40*/  LEA.HI.X.SX32 R5, R5, R2, 0x1, P6 ;  /* 0x0000000205057211 */ /* 0x000fc400030f0eff */
[C---:B-1----:R-:W-:Y:S01]  /*7d50*/  IADD3 R6, P6, R3.reuse, R0, RZ ;  /* 0x0000000003067210 */ /* 0x042fe20007fde0ff */
[----:B------:R0:W-:Y:S01]  /*7d60*/  @P4 STG.E.U8 desc[UR14][R12.64], R19 ;  /* 0x000000130c004986 */ /* 0x0001e2000c10110e */
[----:B------:R-:W-:Y:S02]  /*7d70*/  ISETP.LT.AND P2, PT, R38, UR7, !P0 ;  /* 0x0000000726007c0c */ /* 0x000fe4000c741270 */
[----:B------:R-:W-:Y:S01]  /*7d80*/  LEA.HI.X.SX32 R7, R3, R2, 0x1, P6 ;  /* 0x0000000203077211 */ /* 0x000fe200030f0eff */
[----:B------:R-:W-:Y:S01]  /*7d90*/  VIADD R3, R17, UR6 ;  /* 0x0000000611037c36 */ /* 0x000fe20008000000 */
[----:B------:R-:W-:Y:S02]  /*7da0*/  PRMT R21, R11, 0x7771, RZ ;  /* 0x000077710b157816 */ /* 0x000fe400000000ff */
[C---:B------:R-:W-:Y:S02]  /*7db0*/  PRMT R29, R8.reuse, 0x7772, RZ ;  /* 0x00007772081d7816 */ /* 0x040fe400000000ff */
[----:B------:R-:W-:Y:S01]  /*7dc0*/  PRMT R25, R8, 0x7773, RZ ;  /* 0x0000777308197816 */ /* 0x000fe200000000ff */
[----:B------:R1:W-:Y:S01]  /*7dd0*/  @P3 STG.E.U8 desc[UR14][R14.64], R21 ;  /* 0x000000150e003986 */ /* 0x0003e2000c10110e */
[----:B------:R-:W-:Y:S01]  /*7de0*/  ISETP.LT.AND P5, PT, R36, UR7, !P0 ;  /* 0x0000000724007c0c */ /* 0x000fe2000c7a1270 */
[----:B0-----:R-:W-:Y:S01]  /*7df0*/  VIADD R19, R3, UR6 ;  /* 0x0000000603137c36 */ /* 0x001fe20008000000 */
[----:B------:R-:W-:Y:S01]  /*7e00*/  ISETP.LT.AND P4, PT, R35, UR7, !P0 ;  /* 0x0000000723007c0c */ /* 0x000fe2000c781270 */
[----:B------:R0:W-:Y:S01]  /*7e10*/  @P1 STG.E.U8 desc[UR14][R4.64], R29 ;  /* 0x0000001d04001986 */ /* 0x0001e2000c10110e */
[----:B------:R-:W-:-:S02]  /*7e20*/  IADD3 R12, P1, R17, R0, RZ ;  /* 0x00000000110c7210 */ /* 0x000fc40007f3e0ff */
[----:B------:R-:W-:Y:S01]  /*7e30*/  IADD3 R16, P6, R19, R0, RZ ;  /* 0x0000000013107210 */ /* 0x000fe20007fde0ff */
[----:B------:R2:W-:Y:S01]  /*7e40*/  @P2 STG.E.U8 desc[UR14][R6.64], R25 ;  /* 0x0000001906002986 */ /* 0x0005e2000c10110e */
[-C--:B------:R-:W-:Y:S02]  /*7e50*/  LEA.HI.X.SX32 R13, R17, R2.reuse, 0x1, P1 ;  /* 0x00000002110d7211 */ /* 0x080fe400008f0eff */
[C---:B------:R-:W-:Y:S01]  /*7e60*/  LEA.HI.X.SX32 R17, R19.reuse, R2, 0x1, P6 ;  /* 0x0000000213117211 */ /* 0x040fe200030f0eff */
[----:B-1----:R-:W-:Y:S01]  /*7e70*/  VIADD R21, R19, UR6 ;  /* 0x0000000613157c36 */ /* 0x002fe20008000000 */
[----:B------:R-:W-:Y:S02]  /*7e80*/  IADD3 R14, P2, R3, R0, RZ ;  /* 0x00000000030e7210 */ /* 0x000fe40007f5e0ff */
[----:B------:R-:W-:Y:S01]  /*7e90*/  ISETP.LT.AND P3, PT, R31, UR7, !P0 ;  /* 0x000000071f007c0c */ /* 0x000fe2000c761270 */
[----:B------:R-:W-:Y:S01]  /*7ea0*/  VIADD R23, R21, UR6 ;  /* 0x0000000615177c36 */ /* 0x000fe20008000000 */
[----:B------:R-:W-:-:S02]  /*7eb0*/  LEA.HI.X.SX32 R15, R3, R2, 0x1, P2 ;  /* 0x00000002030f7211 */ /* 0x000fc400010f0eff */
[-C--:B0-----:R-:W-:Y:S01]  /*7ec0*/  IADD3 R4, P6, R21, R0.reuse, RZ ;  /* 0x0000000015047210 */ /* 0x081fe20007fde0ff */
[C---:B------:R-:W-:Y:S01]  /*7ed0*/  VIADD R3, R23.reuse, UR6 ;  /* 0x0000000617037c36 */ /* 0x040fe20008000000 */
[C---:B--2---:R-:W-:Y:S02]  /*7ee0*/  IADD3 R6, P1, R23.reuse, R0, RZ ;  /* 0x0000000017067210 */ /* 0x044fe40007f3e0ff */
[----:B------:R-:W-:Y:S02]  /*7ef0*/  ISETP.LT.AND P2, PT, R28, UR7, !P0 ;  /* 0x000000071c007c0c */ /* 0x000fe4000c741270 */
[-C--:B------:R-:W-:Y:S02]  /*7f00*/  LEA.HI.X.SX32 R7, R23, R2.reuse, 0x1, P1 ;  /* 0x0000000217077211 */ /* 0x080fe400008f0eff */
[----:B------:R-:W-:Y:S02]  /*7f10*/  ISETP.LT.AND P1, PT, R27, UR7, !P0 ;  /* 0x000000071b007c0c */ /* 0x000fe4000c721270 */
[----:B------:R-:W-:-:S02]  /*7f20*/  LEA.HI.X.SX32 R5, R21, R2, 0x1, P6 ;  /* 0x0000000215057211 */ /* 0x000fc400030f0eff */
[----:B------:R-:W-:Y:S02]  /*7f30*/  ISETP.LT.AND P0, PT, R26, UR7, !P0 ;  /* 0x000000071a007c0c */ /* 0x000fe4000c701270 */
[----:B------:R-:W-:Y:S02]  /*7f40*/  IADD3 R18, P6, R3, R0, RZ ;  /* 0x0000000003127210 */ /* 0x000fe40007fde0ff */
[C---:B------:R-:W-:Y:S02]  /*7f50*/  PRMT R25, R9.reuse, 0x7772, RZ ;  /* 0x0000777209197816 */ /* 0x040fe400000000ff */
[----:B------:R-:W-:Y:S02]  /*7f60*/  PRMT R23, R9, 0x7773, RZ ;  /* 0x0000777309177816 */ /* 0x000fe400000000ff */
[----:B------:R-:W-:Y:S01]  /*7f70*/  LEA.HI.X.SX32 R19, R3, R2, 0x1, P6 ;  /* 0x0000000203137211 */ /* 0x000fe200030f0eff */
[----:B------:R0:W-:Y:S01]  /*7f80*/  @P5 STG.E.U8 desc[UR14][R12.64], R25 ;  /* 0x000000190c005986 */ /* 0x0001e2000c10110e */
[----:B------:R-:W-:-:S02]  /*7f90*/  PRMT R21, R10, 0x7772, RZ ;  /* 0x000077720a157816 */ /* 0x000fc400000000ff */
[----:B------:R-:W-:Y:S01]  /*7fa0*/  PRMT R9, R10, 0x7773, RZ ;  /* 0x000077730a097816 */ /* 0x000fe200000000ff */
[----:B------:R0:W-:Y:S01]  /*7fb0*/  @P4 STG.E.U8 desc[UR14][R14.64], R23 ;  /* 0x000000170e004986 */ /* 0x0001e2000c10110e */
[C---:B------:R-:W-:Y:S02]  /*7fc0*/  PRMT R3, R11.reuse, 0x7773, RZ ;  /* 0x000077730b037816 */ /* 0x040fe400000000ff */
[----:B------:R-:W-:Y:S01]  /*7fd0*/  PRMT R11, R11, 0x7772, RZ ;  /* 0x000077720b0b7816 */ /* 0x000fe200000000ff */
[----:B------:R0:W-:Y:S04]  /*7fe0*/  @P3 STG.E.U8 desc[UR14][R16.64], R21 ;  /* 0x0000001510003986 */ /* 0x0001e8000c10110e */
[----:B------:R0:W-:Y:S04]  /*7ff0*/  @P2 STG.E.U8 desc[UR14][R4.64], R9 ;  /* 0x0000000904002986 */ /* 0x0001e8000c10110e */
[----:B------:R0:W-:Y:S01]  /*8000*/  @P1 STG.E.U8 desc[UR14][R6.64], R11 ;  /* 0x0000000b06001986 */ /* 0x0001e2000c10110e */
[----:B------:R-:W-:Y:S05]  /*8010*/  @!P0 EXIT ;  /* 0x000000000000894d */ /* 0x000fea0003800000 */
[----:B------:R-:W-:Y:S01]  /*8020*/  STG.E.U8 desc[UR14][R18.64], R3 ;  /* 0x0000000312007986 */ /* 0x000fe2000c10110e */
[----:B------:R-:W-:Y:S05]  /*8030*/  EXIT ;  /* 0x000000000000794d */ /* 0x000fea0003800000 */
.L_x_3:
[----:B------:R-:W-:-:S00]  /*8040*/  BRA `(.L_x_3) ;  /* 0xfffffffc00fc7947 */ /* 0x000fc0000383ffff */
[----:B------:R-:W-:-:S00]  /*8050*/  NOP ;  /* 0x0000000000007918 */ /* 0x000fc00000000000 */
        /* <DEDUP_REMOVED lines=10> */
.L_x_4:


//--------------------- .nv.shared.matmul_kernel  --------------------------
	.section	.nv.shared.matmul_kernel,"aw",@nobits
	.sectionflags	@""
	.align	16
	.zero		1024


//--------------------- .nv.shared.reserved.0     --------------------------
	.section	.nv.shared.reserved.0,"aw",@nobits
	.weak		__nv_reservedSMEM_offset_0_alias
	.size		__nv_reservedSMEM_offset_0_alias, 0, 0
	.other		__nv_reservedSMEM_offset_0_alias,@"STO_CUDA_RESERVED_SHARED STV_DEFAULT"
__nv_reservedSMEM_offset_0_alias:
	.zero		0


//--------------------- .nv.constant0.matmul_kernel --------------------------
	.section	.nv.constant0.matmul_kernel,"a",@progbits
	.sectionflags	@""
	.align	4
.nv.constant0.matmul_kernel:
	.zero		608


//--------------------- SYMBOLS --------------------------

	.type		.nv.reservedSmem.offset0,@object
	.size		.nv.reservedSmem.offset0,0x4
